//
// Generated by NVIDIA NVVM Compiler
//
// Compiler Build ID: CL-36424714
// Cuda compilation tools, release 13.0, V13.0.88
// Based on NVVM 20.0.0
//

.version 9.0
.target sm_100
.address_size 64

	// .globl	_Z13reduce_globalPfS_
// _ZZ13reduce_sharedPfS_iE3s_y has been demoted
.extern .shared .align 16 .b8 s_y[];

.visible .entry _Z13reduce_globalPfS_(
	.param .u64 .ptr .align 1 _Z13reduce_globalPfS__param_0,
	.param .u64 .ptr .align 1 _Z13reduce_globalPfS__param_1
)
{
	.reg .pred 	%p<5>;
	.reg .b32 	%r<8>;
	.reg .b32 	%f<5>;
	.reg .b64 	%rd<13>;

	ld.param.u64 	%rd4, [_Z13reduce_globalPfS__param_0];
	ld.param.u64 	%rd3, [_Z13reduce_globalPfS__param_1];
	cvta.to.global.u64 	%rd5, %rd4;
	mov.u32 	%r1, %tid.x;
	mov.u32 	%r2, %ctaid.x;
	mov.u32 	%r7, %ntid.x;
	mul.lo.s32 	%r6, %r2, %r7;
	mul.wide.u32 	%rd6, %r6, 4;
	add.s64 	%rd1, %rd5, %rd6;
	setp.lt.u32 	%p1, %r7, 2;
	@%p1 bra 	$L__BB0_5;
	mul.wide.u32 	%rd7, %r1, 4;
	add.s64 	%rd2, %rd1, %rd7;
$L__BB0_2:
	shr.u32 	%r5, %r7, 1;
	setp.ge.u32 	%p2, %r1, %r5;
	@%p2 bra 	$L__BB0_4;
	mul.wide.u32 	%rd8, %r5, 4;
	add.s64 	%rd9, %rd2, %rd8;
	ld.global.f32 	%f1, [%rd9];
	ld.global.f32 	%f2, [%rd2];
	add.f32 	%f3, %f1, %f2;
	st.global.f32 	[%rd2], %f3;
$L__BB0_4:
	bar.sync 	0;
	setp.gt.u32 	%p3, %r7, 3;
	mov.u32 	%r7, %r5;
	@%p3 bra 	$L__BB0_2;
$L__BB0_5:
	setp.ne.s32 	%p4, %r1, 0;
	@%p4 bra 	$L__BB0_7;
	ld.global.f32 	%f4, [%rd1];
	cvta.to.global.u64 	%rd10, %rd3;
	mul.wide.u32 	%rd11, %r2, 4;
	add.s64 	%rd12, %rd10, %rd11;
	st.global.f32 	[%rd12], %f4;
$L__BB0_7:
	ret;

}
	// .globl	_Z13reduce_sharedPfS_i
.visible .entry _Z13reduce_sharedPfS_i(
	.param .u64 .ptr .align 1 _Z13reduce_sharedPfS_i_param_0,
	.param .u64 .ptr .align 1 _Z13reduce_sharedPfS_i_param_1,
	.param .u32 _Z13reduce_sharedPfS_i_param_2
)
{
	.reg .pred 	%p<6>;
	.reg .b32 	%r<14>;
	.reg .b32 	%f<9>;
	.reg .b64 	%rd<9>;
	// demoted variable
	.shared .align 4 .b8 _ZZ13reduce_sharedPfS_iE3s_y[512];
	ld.param.u64 	%rd1, [_Z13reduce_sharedPfS_i_param_0];
	ld.param.u64 	%rd2, [_Z13reduce_sharedPfS_i_param_1];
	ld.param.u32 	%r8, [_Z13reduce_sharedPfS_i_param_2];
	mov.u32 	%r1, %tid.x;
	mov.u32 	%r2, %ctaid.x;
	mov.u32 	%r13, %ntid.x;
	mad.lo.s32 	%r4, %r13, %r2, %r1;
	setp.ge.s32 	%p1, %r4, %r8;
	mov.f32 	%f8, 0f00000000;
	@%p1 bra 	$L__BB1_2;
	cvta.to.global.u64 	%rd3, %rd1;
	mul.wide.s32 	%rd4, %r4, 4;
	add.s64 	%rd5, %rd3, %rd4;
	ld.global.f32 	%f8, [%rd5];
$L__BB1_2:
	shl.b32 	%r9, %r1, 2;
	mov.u32 	%r10, _ZZ13reduce_sharedPfS_iE3s_y;
	add.s32 	%r5, %r10, %r9;
	st.shared.f32 	[%r5], %f8;
	bar.sync 	0;
	setp.lt.u32 	%p2, %r13, 2;
	@%p2 bra 	$L__BB1_6;
$L__BB1_3:
	shr.u32 	%r7, %r13, 1;
	setp.ge.u32 	%p3, %r1, %r7;
	@%p3 bra 	$L__BB1_5;
	shl.b32 	%r11, %r7, 2;
	add.s32 	%r12, %r5, %r11;
	ld.shared.f32 	%f4, [%r12];
	ld.shared.f32 	%f5, [%r5];
	add.f32 	%f6, %f4, %f5;
	st.shared.f32 	[%r5], %f6;
$L__BB1_5:
	bar.sync 	0;
	setp.gt.u32 	%p4, %r13, 3;
	mov.u32 	%r13, %r7;
	@%p4 bra 	$L__BB1_3;
$L__BB1_6:
	setp.ne.s32 	%p5, %r1, 0;
	@%p5 bra 	$L__BB1_8;
	ld.shared.f32 	%f7, [_ZZ13reduce_sharedPfS_iE3s_y];
	cvta.to.global.u64 	%rd6, %rd2;
	mul.wide.u32 	%rd7, %r2, 4;
	add.s64 	%rd8, %rd6, %rd7;
	st.global.f32 	[%rd8], %f7;
$L__BB1_8:
	ret;

}
	// .globl	_Z14reduce_dynamicPfS_i
.visible .entry _Z14reduce_dynamicPfS_i(
	.param .u64 .ptr .align 1 _Z14reduce_dynamicPfS_i_param_0,
	.param .u64 .ptr .align 1 _Z14reduce_dynamicPfS_i_param_1,
	.param .u32 _Z14reduce_dynamicPfS_i_param_2
)
{
	.reg .pred 	%p<6>;
	.reg .b32 	%r<14>;
	.reg .b32 	%f<9>;
	.reg .b64 	%rd<9>;

	ld.param.u64 	%rd1, [_Z14reduce_dynamicPfS_i_param_0];
	ld.param.u64 	%rd2, [_Z14reduce_dynamicPfS_i_param_1];
	ld.param.u32 	%r8, [_Z14reduce_dynamicPfS_i_param_2];
	mov.u32 	%r1, %tid.x;
	mov.u32 	%r2, %ctaid.x;
	mov.u32 	%r13, %ntid.x;
	mad.lo.s32 	%r4, %r13, %r2, %r1;
	setp.ge.s32 	%p1, %r4, %r8;
	mov.f32 	%f8, 0f00000000;
	@%p1 bra 	$L__BB2_2;
	cvta.to.global.u64 	%rd3, %rd1;
	mul.wide.s32 	%rd4, %r4, 4;
	add.s64 	%rd5, %rd3, %rd4;
	ld.global.f32 	%f8, [%rd5];
$L__BB2_2:
	shl.b32 	%r9, %r1, 2;
	mov.u32 	%r10, s_y;
	add.s32 	%r5, %r10, %r9;
	st.shared.f32 	[%r5], %f8;
	bar.sync 	0;
	setp.lt.u32 	%p2, %r13, 2;
	@%p2 bra 	$L__BB2_6;
$L__BB2_3:
	shr.u32 	%r7, %r13, 1;
	setp.ge.u32 	%p3, %r1, %r7;
	@%p3 bra 	$L__BB2_5;
	shl.b32 	%r11, %r7, 2;
	add.s32 	%r12, %r5, %r11;
	ld.shared.f32 	%f4, [%r12];
	ld.shared.f32 	%f5, [%r5];
	add.f32 	%f6, %f4, %f5;
	st.shared.f32 	[%r5], %f6;
$L__BB2_5:
	bar.sync 	0;
	setp.gt.u32 	%p4, %r13, 3;
	mov.u32 	%r13, %r7;
	@%p4 bra 	$L__BB2_3;
$L__BB2_6:
	setp.ne.s32 	%p5, %r1, 0;
	@%p5 bra 	$L__BB2_8;
	ld.shared.f32 	%f7, [s_y];
	cvta.to.global.u64 	%rd6, %rd2;
	mul.wide.u32 	%rd7, %r2, 4;
	add.s64 	%rd8, %rd6, %rd7;
	st.global.f32 	[%rd8], %f7;
$L__BB2_8:
	ret;

}
	// .globl	_Z13reduce_atomicPfS_i
.visible .entry _Z13reduce_atomicPfS_i(
	.param .u64 .ptr .align 1 _Z13reduce_atomicPfS_i_param_0,
	.param .u64 .ptr .align 1 _Z13reduce_atomicPfS_i_param_1,
	.param .u32 _Z13reduce_atomicPfS_i_param_2
)
{
	.reg .pred 	%p<6>;
	.reg .b32 	%r<14>;
	.reg .b32 	%f<10>;
	.reg .b64 	%rd<7>;

	ld.param.u64 	%rd1, [_Z13reduce_atomicPfS_i_param_0];
	ld.param.u64 	%rd2, [_Z13reduce_atomicPfS_i_param_1];
	ld.param.u32 	%r7, [_Z13reduce_atomicPfS_i_param_2];
	mov.u32 	%r1, %tid.x;
	mov.u32 	%r13, %ntid.x;
	mov.u32 	%r8, %ctaid.x;
	mad.lo.s32 	%r3, %r13, %r8, %r1;
	setp.ge.s32 	%p1, %r3, %r7;
	mov.f32 	%f9, 0f00000000;
	@%p1 bra 	$L__BB3_2;
	cvta.to.global.u64 	%rd3, %rd1;
	mul.wide.s32 	%rd4, %r3, 4;
	add.s64 	%rd5, %rd3, %rd4;
	ld.global.f32 	%f9, [%rd5];
$L__BB3_2:
	shl.b32 	%r9, %r1, 2;
	mov.u32 	%r10, s_y;
	add.s32 	%r4, %r10, %r9;
	st.shared.f32 	[%r4], %f9;
	bar.sync 	0;
	setp.lt.u32 	%p2, %r13, 2;
	@%p2 bra 	$L__BB3_6;
$L__BB3_3:
	shr.u32 	%r6, %r13, 1;
	setp.ge.u32 	%p3, %r1, %r6;
	@%p3 bra 	$L__BB3_5;
	shl.b32 	%r11, %r6, 2;
	add.s32 	%r12, %r4, %r11;
	ld.shared.f32 	%f4, [%r12];
	ld.shared.f32 	%f5, [%r4];
	add.f32 	%f6, %f4, %f5;
	st.shared.f32 	[%r4], %f6;
$L__BB3_5:
	bar.sync 	0;
	setp.gt.u32 	%p4, %r13, 3;
	mov.u32 	%r13, %r6;
	@%p4 bra 	$L__BB3_3;
$L__BB3_6:
	setp.ne.s32 	%p5, %r1, 0;
	@%p5 bra 	$L__BB3_8;
	ld.shared.f32 	%f7, [s_y];
	cvta.to.global.u64 	%rd6, %rd2;
	atom.global.add.f32 	%f8, [%rd6], %f7;
$L__BB3_8:
	ret;

}
	// .globl	_Z15reduce_syncwarpPfS_i
.visible .entry _Z15reduce_syncwarpPfS_i(
	.param .u64 .ptr .align 1 _Z15reduce_syncwarpPfS_i_param_0,
	.param .u64 .ptr .align 1 _Z15reduce_syncwarpPfS_i_param_1,
	.param .u32 _Z15reduce_syncwarpPfS_i_param_2
)
{
	.reg .pred 	%p<12>;
	.reg .b32 	%r<14>;
	.reg .b32 	%f<28>;
	.reg .b64 	%rd<7>;

	ld.param.u64 	%rd1, [_Z15reduce_syncwarpPfS_i_param_0];
	ld.param.u64 	%rd2, [_Z15reduce_syncwarpPfS_i_param_1];
	ld.param.u32 	%r7, [_Z15reduce_syncwarpPfS_i_param_2];
	mov.u32 	%r1, %tid.x;
	mov.u32 	%r13, %ntid.x;
	mov.u32 	%r8, %ctaid.x;
	mad.lo.s32 	%r3, %r13, %r8, %r1;
	setp.ge.s32 	%p1, %r3, %r7;
	mov.f32 	%f27, 0f00000000;
	@%p1 bra 	$L__BB4_2;
	cvta.to.global.u64 	%rd3, %rd1;
	mul.wide.s32 	%rd4, %r3, 4;
	add.s64 	%rd5, %rd3, %rd4;
	ld.global.f32 	%f27, [%rd5];
$L__BB4_2:
	shl.b32 	%r9, %r1, 2;
	mov.u32 	%r10, s_y;
	add.s32 	%r4, %r10, %r9;
	st.shared.f32 	[%r4], %f27;
	bar.sync 	0;
	setp.lt.u32 	%p2, %r13, 66;
	@%p2 bra 	$L__BB4_6;
$L__BB4_3:
	shr.u32 	%r6, %r13, 1;
	setp.ge.u32 	%p3, %r1, %r6;
	@%p3 bra 	$L__BB4_5;
	shl.b32 	%r11, %r6, 2;
	add.s32 	%r12, %r4, %r11;
	ld.shared.f32 	%f4, [%r12];
	ld.shared.f32 	%f5, [%r4];
	add.f32 	%f6, %f4, %f5;
	st.shared.f32 	[%r4], %f6;
$L__BB4_5:
	bar.sync 	0;
	setp.gt.u32 	%p4, %r13, 131;
	mov.u32 	%r13, %r6;
	@%p4 bra 	$L__BB4_3;
$L__BB4_6:
	setp.gt.u32 	%p5, %r1, 31;
	@%p5 bra 	$L__BB4_19;
	ld.shared.f32 	%f7, [%r4+128];
	ld.shared.f32 	%f8, [%r4];
	add.f32 	%f9, %f7, %f8;
	st.shared.f32 	[%r4], %f9;
	bar.warp.sync 	-1;
	setp.gt.u32 	%p6, %r1, 15;
	@%p6 bra 	$L__BB4_9;
	ld.shared.f32 	%f10, [%r4+64];
	ld.shared.f32 	%f11, [%r4];
	add.f32 	%f12, %f10, %f11;
	st.shared.f32 	[%r4], %f12;
$L__BB4_9:
	bar.warp.sync 	-1;
	setp.gt.u32 	%p7, %r1, 7;
	@%p7 bra 	$L__BB4_11;
	ld.shared.f32 	%f13, [%r4+32];
	ld.shared.f32 	%f14, [%r4];
	add.f32 	%f15, %f13, %f14;
	st.shared.f32 	[%r4], %f15;
$L__BB4_11:
	bar.warp.sync 	-1;
	setp.gt.u32 	%p8, %r1, 3;
	@%p8 bra 	$L__BB4_13;
	ld.shared.f32 	%f16, [%r4+16];
	ld.shared.f32 	%f17, [%r4];
	add.f32 	%f18, %f16, %f17;
	st.shared.f32 	[%r4], %f18;
$L__BB4_13:
	bar.warp.sync 	-1;
	setp.gt.u32 	%p9, %r1, 1;
	@%p9 bra 	$L__BB4_15;
	ld.shared.f32 	%f19, [%r4+8];
	ld.shared.f32 	%f20, [%r4];
	add.f32 	%f21, %f19, %f20;
	st.shared.f32 	[%r4], %f21;
$L__BB4_15:
	bar.warp.sync 	-1;
	setp.ne.s32 	%p10, %r1, 0;
	@%p10 bra 	$L__BB4_17;
	ld.shared.f32 	%f22, [s_y+4];
	ld.shared.f32 	%f23, [%r4];
	add.f32 	%f24, %f22, %f23;
	st.shared.f32 	[%r4], %f24;
$L__BB4_17:
	setp.ne.s32 	%p11, %r1, 0;
	bar.warp.sync 	-1;
	@%p11 bra 	$L__BB4_19;
	ld.shared.f32 	%f25, [s_y];
	cvta.to.global.u64 	%rd6, %rd2;
	atom.global.add.f32 	%f26, [%rd6], %f25;
$L__BB4_19:
	ret;

}
	// .globl	_Z11reduce_shflPfS_i
.visible .entry _Z11reduce_shflPfS_i(
	.param .u64 .ptr .align 1 _Z11reduce_shflPfS_i_param_0,
	.param .u64 .ptr .align 1 _Z11reduce_shflPfS_i_param_1,
	.param .u32 _Z11reduce_shflPfS_i_param_2
)
{
	.reg .pred 	%p<12>;
	.reg .b32 	%r<24>;
	.reg .b32 	%f<20>;
	.reg .b64 	%rd<7>;

	ld.param.u64 	%rd1, [_Z11reduce_shflPfS_i_param_0];
	ld.param.u64 	%rd2, [_Z11reduce_shflPfS_i_param_1];
	ld.param.u32 	%r7, [_Z11reduce_shflPfS_i_param_2];
	mov.u32 	%r1, %tid.x;
	mov.u32 	%r23, %ntid.x;
	mov.u32 	%r8, %ctaid.x;
	mad.lo.s32 	%r3, %r23, %r8, %r1;
	setp.ge.s32 	%p1, %r3, %r7;
	mov.f32 	%f19, 0f00000000;
	@%p1 bra 	$L__BB5_2;
	cvta.to.global.u64 	%rd3, %rd1;
	mul.wide.s32 	%rd4, %r3, 4;
	add.s64 	%rd5, %rd3, %rd4;
	ld.global.f32 	%f19, [%rd5];
$L__BB5_2:
	shl.b32 	%r9, %r1, 2;
	mov.u32 	%r10, s_y;
	add.s32 	%r4, %r10, %r9;
	st.shared.f32 	[%r4], %f19;
	bar.sync 	0;
	setp.lt.u32 	%p2, %r23, 34;
	@%p2 bra 	$L__BB5_6;
$L__BB5_3:
	shr.u32 	%r6, %r23, 1;
	setp.ge.u32 	%p3, %r1, %r6;
	@%p3 bra 	$L__BB5_5;
	shl.b32 	%r11, %r6, 2;
	add.s32 	%r12, %r4, %r11;
	ld.shared.f32 	%f5, [%r12];
	ld.shared.f32 	%f6, [%r4];
	add.f32 	%f7, %f5, %f6;
	st.shared.f32 	[%r4], %f7;
$L__BB5_5:
	bar.sync 	0;
	setp.gt.u32 	%p4, %r23, 67;
	mov.u32 	%r23, %r6;
	@%p4 bra 	$L__BB5_3;
$L__BB5_6:
	setp.gt.u32 	%p5, %r1, 31;
	@%p5 bra 	$L__BB5_9;
	ld.shared.f32 	%f8, [%r4];
	mov.b32 	%r13, %f8;
	shfl.sync.down.b32	%r14|%p6, %r13, 16, 31, -1;
	mov.b32 	%f9, %r14;
	add.f32 	%f10, %f8, %f9;
	mov.b32 	%r15, %f10;
	shfl.sync.down.b32	%r16|%p7, %r15, 8, 31, -1;
	mov.b32 	%f11, %r16;
	add.f32 	%f12, %f10, %f11;
	mov.b32 	%r17, %f12;
	shfl.sync.down.b32	%r18|%p8, %r17, 4, 31, -1;
	mov.b32 	%f13, %r18;
	add.f32 	%f14, %f12, %f13;
	mov.b32 	%r19, %f14;
	shfl.sync.down.b32	%r20|%p9, %r19, 2, 31, -1;
	mov.b32 	%f15, %r20;
	add.f32 	%f16, %f14, %f15;
	mov.b32 	%r21, %f16;
	shfl.sync.down.b32	%r22|%p10, %r21, 1, 31, -1;
	mov.b32 	%f17, %r22;
	add.f32 	%f3, %f16, %f17;
	setp.ne.s32 	%p11, %r1, 0;
	@%p11 bra 	$L__BB5_9;
	cvta.to.global.u64 	%rd6, %rd2;
	atom.global.add.f32 	%f18, [%rd6], %f3;
$L__BB5_9:
	ret;

}
	// .globl	_Z9reduce_cpPfS_i
.visible .entry _Z9reduce_cpPfS_i(
	.param .u64 .ptr .align 1 _Z9reduce_cpPfS_i_param_0,
	.param .u64 .ptr .align 1 _Z9reduce_cpPfS_i_param_1,
	.param .u32 _Z9reduce_cpPfS_i_param_2
)
{
	.reg .pred 	%p<12>;
	.reg .b32 	%r<24>;
	.reg .b32 	%f<20>;
	.reg .b64 	%rd<7>;

	ld.param.u64 	%rd1, [_Z9reduce_cpPfS_i_param_0];
	ld.param.u64 	%rd2, [_Z9reduce_cpPfS_i_param_1];
	ld.param.u32 	%r7, [_Z9reduce_cpPfS_i_param_2];
	mov.u32 	%r1, %tid.x;
	mov.u32 	%r23, %ntid.x;
	mov.u32 	%r8, %ctaid.x;
	mad.lo.s32 	%r3, %r23, %r8, %r1;
	setp.ge.s32 	%p1, %r3, %r7;
	mov.f32 	%f19, 0f00000000;
	@%p1 bra 	$L__BB6_2;
	cvta.to.global.u64 	%rd3, %rd1;
	mul.wide.s32 	%rd4, %r3, 4;
	add.s64 	%rd5, %rd3, %rd4;
	ld.global.f32 	%f19, [%rd5];
$L__BB6_2:
	shl.b32 	%r9, %r1, 2;
	mov.u32 	%r10, s_y;
	add.s32 	%r4, %r10, %r9;
	st.shared.f32 	[%r4], %f19;
	bar.sync 	0;
	setp.lt.u32 	%p2, %r23, 34;
	@%p2 bra 	$L__BB6_6;
$L__BB6_3:
	shr.u32 	%r6, %r23, 1;
	setp.ge.u32 	%p3, %r1, %r6;
	@%p3 bra 	$L__BB6_5;
	shl.b32 	%r11, %r6, 2;
	add.s32 	%r12, %r4, %r11;
	ld.shared.f32 	%f5, [%r12];
	ld.shared.f32 	%f6, [%r4];
	add.f32 	%f7, %f5, %f6;
	st.shared.f32 	[%r4], %f7;
$L__BB6_5:
	bar.sync 	0;
	setp.gt.u32 	%p4, %r23, 67;
	mov.u32 	%r23, %r6;
	@%p4 bra 	$L__BB6_3;
$L__BB6_6:
	setp.gt.u32 	%p5, %r1, 31;
	@%p5 bra 	$L__BB6_9;
	ld.shared.f32 	%f8, [%r4];
	mov.b32 	%r13, %f8;
	shfl.sync.down.b32	%r14|%p6, %r13, 16, 31, -1;
	mov.b32 	%f9, %r14;
	add.f32 	%f10, %f8, %f9;
	mov.b32 	%r15, %f10;
	shfl.sync.down.b32	%r16|%p7, %r15, 8, 31, -1;
	mov.b32 	%f11, %r16;
	add.f32 	%f12, %f10, %f11;
	mov.b32 	%r17, %f12;
	shfl.sync.down.b32	%r18|%p8, %r17, 4, 31, -1;
	mov.b32 	%f13, %r18;
	add.f32 	%f14, %f12, %f13;
	mov.b32 	%r19, %f14;
	shfl.sync.down.b32	%r20|%p9, %r19, 2, 31, -1;
	mov.b32 	%f15, %r20;
	add.f32 	%f16, %f14, %f15;
	mov.b32 	%r21, %f16;
	shfl.sync.down.b32	%r22|%p10, %r21, 1, 31, -1;
	mov.b32 	%f17, %r22;
	add.f32 	%f3, %f16, %f17;
	setp.ne.s32 	%p11, %r1, 0;
	@%p11 bra 	$L__BB6_9;
	cvta.to.global.u64 	%rd6, %rd2;
	atom.global.add.f32 	%f18, [%rd6], %f3;
$L__BB6_9:
	ret;

}
	// .globl	_Z11reduce_idlePfS_i
.visible .entry _Z11reduce_idlePfS_i(
	.param .u64 .ptr .align 1 _Z11reduce_idlePfS_i_param_0,
	.param .u64 .ptr .align 1 _Z11reduce_idlePfS_i_param_1,
	.param .u32 _Z11reduce_idlePfS_i_param_2
)
{
	.reg .pred 	%p<17>;
	.reg .b32 	%r<49>;
	.reg .b32 	%f<40>;
	.reg .b64 	%rd<13>;

	ld.param.u64 	%rd3, [_Z11reduce_idlePfS_i_param_0];
	ld.param.u64 	%rd2, [_Z11reduce_idlePfS_i_param_1];
	ld.param.u32 	%r17, [_Z11reduce_idlePfS_i_param_2];
	cvta.to.global.u64 	%rd1, %rd3;
	mov.u32 	%r1, %tid.x;
	mov.u32 	%r48, %ntid.x;
	mov.u32 	%r18, %ctaid.x;
	mad.lo.s32 	%r46, %r48, %r18, %r1;
	mov.u32 	%r19, %nctaid.x;
	mul.lo.s32 	%r4, %r48, %r19;
	setp.ge.s32 	%p1, %r46, %r17;
	mov.f32 	%f39, 0f00000000;
	@%p1 bra 	$L__BB7_7;
	add.s32 	%r20, %r46, %r4;
	max.s32 	%r21, %r17, %r20;
	setp.lt.s32 	%p2, %r20, %r17;
	selp.u32 	%r22, 1, 0, %p2;
	add.s32 	%r23, %r20, %r22;
	sub.s32 	%r24, %r21, %r23;
	div.u32 	%r25, %r24, %r4;
	add.s32 	%r5, %r25, %r22;
	and.b32  	%r26, %r5, 3;
	setp.eq.s32 	%p3, %r26, 3;
	mov.f32 	%f39, 0f00000000;
	@%p3 bra 	$L__BB7_4;
	add.s32 	%r27, %r5, 1;
	and.b32  	%r28, %r27, 3;
	neg.s32 	%r44, %r28;
	mov.f32 	%f39, 0f00000000;
$L__BB7_3:
	.pragma "nounroll";
	mul.wide.s32 	%rd4, %r46, 4;
	add.s64 	%rd5, %rd1, %rd4;
	ld.global.f32 	%f13, [%rd5];
	add.f32 	%f39, %f39, %f13;
	add.s32 	%r46, %r46, %r4;
	add.s32 	%r44, %r44, 1;
	setp.ne.s32 	%p4, %r44, 0;
	@%p4 bra 	$L__BB7_3;
$L__BB7_4:
	setp.lt.u32 	%p5, %r5, 3;
	@%p5 bra 	$L__BB7_7;
	mul.wide.s32 	%rd8, %r4, 4;
	shl.b32 	%r29, %r4, 2;
$L__BB7_6:
	mul.wide.s32 	%rd6, %r46, 4;
	add.s64 	%rd7, %rd1, %rd6;
	ld.global.f32 	%f14, [%rd7];
	add.f32 	%f15, %f39, %f14;
	add.s64 	%rd9, %rd7, %rd8;
	ld.global.f32 	%f16, [%rd9];
	add.f32 	%f17, %f15, %f16;
	add.s64 	%rd10, %rd9, %rd8;
	ld.global.f32 	%f18, [%rd10];
	add.f32 	%f19, %f17, %f18;
	add.s64 	%rd11, %rd10, %rd8;
	ld.global.f32 	%f20, [%rd11];
	add.f32 	%f39, %f19, %f20;
	add.s32 	%r46, %r29, %r46;
	setp.lt.s32 	%p6, %r46, %r17;
	@%p6 bra 	$L__BB7_6;
$L__BB7_7:
	shl.b32 	%r30, %r1, 2;
	mov.u32 	%r31, s_y;
	add.s32 	%r14, %r31, %r30;
	st.shared.f32 	[%r14], %f39;
	bar.sync 	0;
	setp.lt.u32 	%p7, %r48, 34;
	@%p7 bra 	$L__BB7_11;
$L__BB7_8:
	shr.u32 	%r16, %r48, 1;
	setp.ge.u32 	%p8, %r1, %r16;
	@%p8 bra 	$L__BB7_10;
	shl.b32 	%r32, %r16, 2;
	add.s32 	%r33, %r14, %r32;
	ld.shared.f32 	%f21, [%r33];
	ld.shared.f32 	%f22, [%r14];
	add.f32 	%f23, %f21, %f22;
	st.shared.f32 	[%r14], %f23;
$L__BB7_10:
	bar.sync 	0;
	setp.gt.u32 	%p9, %r48, 67;
	mov.u32 	%r48, %r16;
	@%p9 bra 	$L__BB7_8;
$L__BB7_11:
	setp.gt.u32 	%p10, %r1, 31;
	@%p10 bra 	$L__BB7_14;
	ld.shared.f32 	%f24, [%r14];
	mov.b32 	%r34, %f24;
	shfl.sync.down.b32	%r35|%p11, %r34, 16, 31, -1;
	mov.b32 	%f25, %r35;
	add.f32 	%f26, %f24, %f25;
	mov.b32 	%r36, %f26;
	shfl.sync.down.b32	%r37|%p12, %r36, 8, 31, -1;
	mov.b32 	%f27, %r37;
	add.f32 	%f28, %f26, %f27;
	mov.b32 	%r38, %f28;
	shfl.sync.down.b32	%r39|%p13, %r38, 4, 31, -1;
	mov.b32 	%f29, %r39;
	add.f32 	%f30, %f28, %f29;
	mov.b32 	%r40, %f30;
	shfl.sync.down.b32	%r41|%p14, %r40, 2, 31, -1;
	mov.b32 	%f31, %r41;
	add.f32 	%f32, %f30, %f31;
	mov.b32 	%r42, %f32;
	shfl.sync.down.b32	%r43|%p15, %r42, 1, 31, -1;
	mov.b32 	%f33, %r43;
	add.f32 	%f8, %f32, %f33;
	setp.ne.s32 	%p16, %r1, 0;
	@%p16 bra 	$L__BB7_14;
	cvta.to.global.u64 	%rd12, %rd2;
	atom.global.add.f32 	%f34, [%rd12], %f8;
$L__BB7_14:
	ret;

}


// ===== COMPILED SASS (sm_100) =====

	.target	sm_100

	.elftype	@"ET_EXEC"


//--------------------- .note.nv.tkinfo           --------------------------
	.section	.note.nv.tkinfo,"",@"SHT_NOTE"
	.sectionflags	@"SHF_NOTE_NV_TKINFO"
	.tkinfo
        /*0018*/ 	.word	0x00000002
        /*0030*/ 	.string	""
        /*0030*/ 	.string	"ptxas"
        /*0030*/ 	.string	"Cuda compilation tools, release 13.0, V13.0.88"
        /*0030*/ 	.string	"Build cuda_13.0.r13.0/compiler.36424714_0"
        /*0030*/ 	.string	"-arch sm_100 -m 64 "



//--------------------- .note.nv.cuinfo           --------------------------
	.section	.note.nv.cuinfo,"",@"SHT_NOTE"
	.sectionflags	@"SHF_NOTE_NV_CUINFO"
        /*0018*/ 	.short	0x0002
        /*001a*/ 	.short	0x0064
        /*001c*/ 	.short	0x0082
	.zero		2


//--------------------- .nv.info                  --------------------------
	.section	.nv.info,"",@"SHT_CUDA_INFO"
	.align	4


	//----- nvinfo : EIATTR_REGCOUNT
	.align		4
        /*0000*/ 	.byte	0x04, 0x2f
        /*0002*/ 	.short	(.L_1 - .L_0)
	.align		4
.L_0:
        /*0004*/ 	.word	index@(_Z13reduce_globalPfS_)
        /*0008*/ 	.word	0x00000010


	//----- nvinfo : EIATTR_FRAME_SIZE
	.align		4
.L_1:
        /*000c*/ 	.byte	0x04, 0x11
        /*000e*/ 	.short	(.L_3 - .L_2)
	.align		4
.L_2:
        /*0010*/ 	.word	index@(_Z13reduce_globalPfS_)
        /*0014*/ 	.word	0x00000000


	//----- nvinfo : EIATTR_REGCOUNT
	.align		4
.L_3:
        /*0018*/ 	.byte	0x04, 0x2f
        /*001a*/ 	.short	(.L_5 - .L_4)
	.align		4
.L_4:
        /*001c*/ 	.word	index@(_Z13reduce_sharedPfS_i)
        /*0020*/ 	.word	0x0000000b


	//----- nvinfo : EIATTR_FRAME_SIZE
	.align		4
.L_5:
        /*0024*/ 	.byte	0x04, 0x11
        /*0026*/ 	.short	(.L_7 - .L_6)
	.align		4
.L_6:
        /*0028*/ 	.word	index@(_Z13reduce_sharedPfS_i)
        /*002c*/ 	.word	0x00000000


	//----- nvinfo : EIATTR_REGCOUNT
	.align		4
.L_7:
        /*0030*/ 	.byte	0x04, 0x2f
        /*0032*/ 	.short	(.L_9 - .L_8)
	.align		4
.L_8:
        /*0034*/ 	.word	index@(_Z14reduce_dynamicPfS_i)
        /*0038*/ 	.word	0x0000000b


	//----- nvinfo : EIATTR_FRAME_SIZE
	.align		4
.L_9:
        /*003c*/ 	.byte	0x04, 0x11
        /*003e*/ 	.short	(.L_11 - .L_10)
	.align		4
.L_10:
        /*0040*/ 	.word	index@(_Z14reduce_dynamicPfS_i)
        /*0044*/ 	.word	0x00000000


	//----- nvinfo : EIATTR_REGCOUNT
	.align		4
.L_11:
        /*0048*/ 	.byte	0x04, 0x2f
        /*004a*/ 	.short	(.L_13 - .L_12)
	.align		4
.L_12:
        /*004c*/ 	.word	index@(_Z13reduce_atomicPfS_i)
        /*0050*/ 	.word	0x0000000a


	//----- nvinfo : EIATTR_FRAME_SIZE
	.align		4
.L_13:
        /*0054*/ 	.byte	0x04, 0x11
        /*0056*/ 	.short	(.L_15 - .L_14)
	.align		4
.L_14:
        /*0058*/ 	.word	index@(_Z13reduce_atomicPfS_i)
        /*005c*/ 	.word	0x00000000


	//----- nvinfo : EIATTR_REGCOUNT
	.align		4
.L_15:
        /*0060*/ 	.byte	0x04, 0x2f
        /*0062*/ 	.short	(.L_17 - .L_16)
	.align		4
.L_16:
        /*0064*/ 	.word	index@(_Z15reduce_syncwarpPfS_i)
        /*0068*/ 	.word	0x0000000a


	//----- nvinfo : EIATTR_FRAME_SIZE
	.align		4
.L_17:
        /*006c*/ 	.byte	0x04, 0x11
        /*006e*/ 	.short	(.L_19 - .L_18)
	.align		4
.L_18:
        /*0070*/ 	.word	index@(_Z15reduce_syncwarpPfS_i)
        /*0074*/ 	.word	0x00000000


	//----- nvinfo : EIATTR_REGCOUNT
	.align		4
.L_19:
        /*0078*/ 	.byte	0x04, 0x2f
        /*007a*/ 	.short	(.L_21 - .L_20)
	.align		4
.L_20:
        /*007c*/ 	.word	index@(_Z11reduce_shflPfS_i)
        /*0080*/ 	.word	0x0000000a


	//----- nvinfo : EIATTR_FRAME_SIZE
	.align		4
.L_21:
        /*0084*/ 	.byte	0x04, 0x11
        /*0086*/ 	.short	(.L_23 - .L_22)
	.align		4
.L_22:
        /*0088*/ 	.word	index@(_Z11reduce_shflPfS_i)
        /*008c*/ 	.word	0x00000000


	//----- nvinfo : EIATTR_REGCOUNT
	.align		4
.L_23:
        /*0090*/ 	.byte	0x04, 0x2f
        /*0092*/ 	.short	(.L_25 - .L_24)
	.align		4
.L_24:
        /*0094*/ 	.word	index@(_Z9reduce_cpPfS_i)
        /*0098*/ 	.word	0x0000000a


	//----- nvinfo : EIATTR_FRAME_SIZE
	.align		4
.L_25:
        /*009c*/ 	.byte	0x04, 0x11
        /*009e*/ 	.short	(.L_27 - .L_26)
	.align		4
.L_26:
        /*00a0*/ 	.word	index@(_Z9reduce_cpPfS_i)
        /*00a4*/ 	.word	0x00000000


	//----- nvinfo : EIATTR_REGCOUNT
	.align		4
.L_27:
        /*00a8*/ 	.byte	0x04, 0x2f
        /*00aa*/ 	.short	(.L_29 - .L_28)
	.align		4
.L_28:
        /*00ac*/ 	.word	index@(_Z11reduce_idlePfS_i)
        /*00b0*/ 	.word	0x00000010


	//----- nvinfo : EIATTR_FRAME_SIZE
	.align		4
.L_29:
        /*00b4*/ 	.byte	0x04, 0x11
        /*00b6*/ 	.short	(.L_31 - .L_30)
	.align		4
.L_30:
        /*00b8*/ 	.word	index@(_Z11reduce_idlePfS_i)
        /*00bc*/ 	.word	0x00000000


	//----- nvinfo : EIATTR_MIN_STACK_SIZE
	.align		4
.L_31:
        /*00c0*/ 	.byte	0x04, 0x12
        /*00c2*/ 	.short	(.L_33 - .L_32)
	.align		4
.L_32:
        /*00c4*/ 	.word	index@(_Z11reduce_idlePfS_i)
        /*00c8*/ 	.word	0x00000000


	//----- nvinfo : EIATTR_MIN_STACK_SIZE
	.align		4
.L_33:
        /*00cc*/ 	.byte	0x04, 0x12
        /*00ce*/ 	.short	(.L_35 - .L_34)
	.align		4
.L_34:
        /*00d0*/ 	.word	index@(_Z9reduce_cpPfS_i)
        /*00d4*/ 	.word	0x00000000


	//----- nvinfo : EIATTR_MIN_STACK_SIZE
	.align		4
.L_35:
        /*00d8*/ 	.byte	0x04, 0x12
        /*00da*/ 	.short	(.L_37 - .L_36)
	.align		4
.L_36:
        /*00dc*/ 	.word	index@(_Z11reduce_shflPfS_i)
        /*00e0*/ 	.word	0x00000000


	//----- nvinfo : EIATTR_MIN_STACK_SIZE
	.align		4
.L_37:
        /*00e4*/ 	.byte	0x04, 0x12
        /*00e6*/ 	.short	(.L_39 - .L_38)
	.align		4
.L_38:
        /*00e8*/ 	.word	index@(_Z15reduce_syncwarpPfS_i)
        /*00ec*/ 	.word	0x00000000


	//----- nvinfo : EIATTR_MIN_STACK_SIZE
	.align		4
.L_39:
        /*00f0*/ 	.byte	0x04, 0x12
        /*00f2*/ 	.short	(.L_41 - .L_40)
	.align		4
.L_40:
        /*00f4*/ 	.word	index@(_Z13reduce_atomicPfS_i)
        /*00f8*/ 	.word	0x00000000


	//----- nvinfo : EIATTR_MIN_STACK_SIZE
	.align		4
.L_41:
        /*00fc*/ 	.byte	0x04, 0x12
        /*00fe*/ 	.short	(.L_43 - .L_42)
	.align		4
.L_42:
        /*0100*/ 	.word	index@(_Z14reduce_dynamicPfS_i)
        /*0104*/ 	.word	0x00000000


	//----- nvinfo : EIATTR_MIN_STACK_SIZE
	.align		4
.L_43:
        /*0108*/ 	.byte	0x04, 0x12
        /*010a*/ 	.short	(.L_45 - .L_44)
	.align		4
.L_44:
        /*010c*/ 	.word	index@(_Z13reduce_sharedPfS_i)
        /*0110*/ 	.word	0x00000000


	//----- nvinfo : EIATTR_MIN_STACK_SIZE
	.align		4
.L_45:
        /*0114*/ 	.byte	0x04, 0x12
        /*0116*/ 	.short	(.L_47 - .L_46)
	.align		4
.L_46:
        /*0118*/ 	.word	index@(_Z13reduce_globalPfS_)
        /*011c*/ 	.word	0x00000000
.L_47:


//--------------------- .nv.compat                --------------------------
	.section	.nv.compat,"",@"SHT_CUDA_COMPAT_INFO"
	.align	4
        /*0000*/ 	.byte	0x02, 0x09, 0x00, 0x00, 0x02, 0x02, 0x01, 0x00, 0x02, 0x05, 0x05, 0x00, 0x03, 0x07, 0x01, 0x01
        /*0010*/ 	.byte	0x02, 0x03, 0x00, 0x00, 0x02, 0x06, 0x01, 0x00, 0x04, 0x0b, 0x08, 0x00, 0x09, 0x00, 0x00, 0x00
        /*0020*/ 	.byte	0x00, 0x00, 0x00, 0x00


//--------------------- .nv.info._Z11reduce_idlePfS_i --------------------------
	.section	.nv.info._Z11reduce_idlePfS_i,"",@"SHT_CUDA_INFO"
	.sectionflags	@""
	.align	4


	//----- nvinfo : EIATTR_CUDA_API_VERSION
	.align		4
        /*0000*/ 	.byte	0x04, 0x37
        /*0002*/ 	.short	(.L_49 - .L_48)
.L_48:
        /*0004*/ 	.word	0x00000082


	//----- nvinfo : EIATTR_KPARAM_INFO
	.align		4
.L_49:
        /*0008*/ 	.byte	0x04, 0x17
        /*000a*/ 	.short	(.L_51 - .L_50)
.L_50:
        /*000c*/ 	.word	0x00000000
        /*0010*/ 	.short	0x0002
        /*0012*/ 	.short	0x0010
        /*0014*/ 	.byte	0x00, 0xf0, 0x11, 0x00


	//----- nvinfo : EIATTR_KPARAM_INFO
	.align		4
.L_51:
        /*0018*/ 	.byte	0x04, 0x17
        /*001a*/ 	.short	(.L_53 - .L_52)
.L_52:
        /*001c*/ 	.word	0x00000000
        /*0020*/ 	.short	0x0001
        /*0022*/ 	.short	0x0008
        /*0024*/ 	.byte	0x00, 0xf5, 0x21, 0x00


	//----- nvinfo : EIATTR_KPARAM_INFO
	.align		4
.L_53:
        /*0028*/ 	.byte	0x04, 0x17
        /*002a*/ 	.short	(.L_55 - .L_54)
.L_54:
        /*002c*/ 	.word	0x00000000
        /*0030*/ 	.short	0x0000
        /*0032*/ 	.short	0x0000
        /*0034*/ 	.byte	0x00, 0xf5, 0x21, 0x00


	//----- nvinfo : EIATTR_SPARSE_MMA_MASK
	.align		4
.L_55:
        /*0038*/ 	.byte	0x03, 0x50
        /*003a*/ 	.short	0x0000


	//----- nvinfo : EIATTR_MAXREG_COUNT
	.align		4
        /*003c*/ 	.byte	0x03, 0x1b
        /*003e*/ 	.short	0x00ff


	//----- nvinfo : EIATTR_NUM_BARRIERS
	.align		4
        /*0040*/ 	.byte	0x02, 0x4c
        /*0042*/ 	.byte	0x01
	.zero		1


	//----- nvinfo : EIATTR_MERCURY_ISA_VERSION
	.align		4
        /*0044*/ 	.byte	0x03, 0x5f
        /*0046*/ 	.short	0x0101


	//----- nvinfo : EIATTR_COOP_GROUP_MASK_REGIDS
	.align		4
        /*0048*/ 	.byte	0x04, 0x29
        /*004a*/ 	.short	(.L_57 - .L_56)


	//   ....[0]....
.L_56:
        /*004c*/ 	.word	0xffffffff


	//   ....[1]....
        /*0050*/ 	.word	0xffffffff


	//   ....[2]....
        /*0054*/ 	.word	0xffffffff


	//   ....[3]....
        /*0058*/ 	.word	0xffffffff


	//   ....[4]....
        /*005c*/ 	.word	0xffffffff


	//----- nvinfo : EIATTR_COOP_GROUP_INSTR_OFFSETS
	.align		4
.L_57:
        /*0060*/ 	.byte	0x04, 0x28
        /*0062*/ 	.short	(.L_59 - .L_58)


	//   ....[0]....
.L_58:
        /*0064*/ 	.word	0x00000620


	//   ....[1]....
        /*0068*/ 	.word	0x00000640


	//   ....[2]....
        /*006c*/ 	.word	0x00000660


	//   ....[3]....
        /*0070*/ 	.word	0x00000680


	//   ....[4]....
        /*0074*/ 	.word	0x000006a0


	//----- nvinfo : EIATTR_VRC_CTA_INIT_COUNT
	.align		4
.L_59:
        /*0078*/ 	.byte	0x02, 0x4a
	.zero		1
	.zero		1


	//----- nvinfo : EIATTR_EXIT_INSTR_OFFSETS
	.align		4
        /*007c*/ 	.byte	0x04, 0x1c
        /*007e*/ 	.short	(.L_61 - .L_60)


	//   ....[0]....
.L_60:
        /*0080*/ 	.word	0x000005f0


	//   ....[1]....
        /*0084*/ 	.word	0x000006b0


	//   ....[2]....
        /*0088*/ 	.word	0x000006f0


	//----- nvinfo : EIATTR_CRS_STACK_SIZE
	.align		4
.L_61:
        /*008c*/ 	.byte	0x04, 0x1e
        /*008e*/ 	.short	(.L_63 - .L_62)
.L_62:
        /*0090*/ 	.word	0x00000000


	//----- nvinfo : EIATTR_CBANK_PARAM_SIZE
	.align		4
.L_63:
        /*0094*/ 	.byte	0x03, 0x19
        /*0096*/ 	.short	0x0014


	//----- nvinfo : EIATTR_PARAM_CBANK
	.align		4
        /*0098*/ 	.byte	0x04, 0x0a
        /*009a*/ 	.short	(.L_65 - .L_64)
	.align		4
.L_64:
        /*009c*/ 	.word	index@(.nv.constant0._Z11reduce_idlePfS_i)
        /*00a0*/ 	.short	0x0380
        /*00a2*/ 	.short	0x0014


	//----- nvinfo : EIATTR_SW_WAR
	.align		4
.L_65:
        /*00a4*/ 	.byte	0x04, 0x36
        /*00a6*/ 	.short	(.L_67 - .L_66)
.L_66:
        /*00a8*/ 	.word	0x00000008
.L_67:


//--------------------- .nv.info._Z9reduce_cpPfS_i --------------------------
	.section	.nv.info._Z9reduce_cpPfS_i,"",@"SHT_CUDA_INFO"
	.sectionflags	@""
	.align	4


	//----- nvinfo : EIATTR_CUDA_API_VERSION
	.align		4
        /*0000*/ 	.byte	0x04, 0x37
        /*0002*/ 	.short	(.L_69 - .L_68)
.L_68:
        /*0004*/ 	.word	0x00000082


	//----- nvinfo : EIATTR_KPARAM_INFO
	.align		4
.L_69:
        /*0008*/ 	.byte	0x04, 0x17
        /*000a*/ 	.short	(.L_71 - .L_70)
.L_70:
        /*000c*/ 	.word	0x00000000
        /*0010*/ 	.short	0x0002
        /*0012*/ 	.short	0x0010
        /*0014*/ 	.byte	0x00, 0xf0, 0x11, 0x00


	//----- nvinfo : EIATTR_KPARAM_INFO
	.align		4
.L_71:
        /*0018*/ 	.byte	0x04, 0x17
        /*001a*/ 	.short	(.L_73 - .L_72)
.L_72:
        /*001c*/ 	.word	0x00000000
        /*0020*/ 	.short	0x0001
        /*0022*/ 	.short	0x0008
        /*0024*/ 	.byte	0x00, 0xf5, 0x21, 0x00


	//----- nvinfo : EIATTR_KPARAM_INFO
	.align		4
.L_73:
        /*0028*/ 	.byte	0x04, 0x17
        /*002a*/ 	.short	(.L_75 - .L_74)
.L_74:
        /*002c*/ 	.word	0x00000000
        /*0030*/ 	.short	0x0000
        /*0032*/ 	.short	0x0000
        /*0034*/ 	.byte	0x00, 0xf5, 0x21, 0x00


	//----- nvinfo : EIATTR_SPARSE_MMA_MASK
	.align		4
.L_75:
        /*0038*/ 	.byte	0x03, 0x50
        /*003a*/ 	.short	0x0000


	//----- nvinfo : EIATTR_MAXREG_COUNT
	.align		4
        /*003c*/ 	.byte	0x03, 0x1b
        /*003e*/ 	.short	0x00ff


	//----- nvinfo : EIATTR_NUM_BARRIERS
	.align		4
        /*0040*/ 	.byte	0x02, 0x4c
        /*0042*/ 	.byte	0x01
	.zero		1


	//----- nvinfo : EIATTR_MERCURY_ISA_VERSION
	.align		4
        /*0044*/ 	.byte	0x03, 0x5f
        /*0046*/ 	.short	0x0101


	//----- nvinfo : EIATTR_COOP_GROUP_MASK_REGIDS
	.align		4
        /*0048*/ 	.byte	0x04, 0x29
        /*004a*/ 	.short	(.L_77 - .L_76)


	//   ....[0]....
.L_76:
        /*004c*/ 	.word	0xffffffff


	//   ....[1]....
        /*0050*/ 	.word	0xffffffff


	//   ....[2]....
        /*0054*/ 	.word	0xffffffff


	//   ....[3]....
        /*0058*/ 	.word	0xffffffff


	//   ....[4]....
        /*005c*/ 	.word	0xffffffff


	//----- nvinfo : EIATTR_COOP_GROUP_INSTR_OFFSETS
	.align		4
.L_77:
        /*0060*/ 	.byte	0x04, 0x28
        /*0062*/ 	.short	(.L_79 - .L_78)


	//   ....[0]....
.L_78:
        /*0064*/ 	.word	0x00000240


	//   ....[1]....
        /*0068*/ 	.word	0x00000260


	//   ....[2]....
        /*006c*/ 	.word	0x00000280


	//   ....[3]....
        /*0070*/ 	.word	0x000002a0


	//   ....[4]....
        /*0074*/ 	.word	0x000002c0


	//----- nvinfo : EIATTR_VRC_CTA_INIT_COUNT
	.align		4
.L_79:
        /*0078*/ 	.byte	0x02, 0x4a
	.zero		1
	.zero		1


	//----- nvinfo : EIATTR_EXIT_INSTR_OFFSETS
	.align		4
        /*007c*/ 	.byte	0x04, 0x1c
        /*007e*/ 	.short	(.L_81 - .L_80)


	//   ....[0]....
.L_80:
        /*0080*/ 	.word	0x00000210


	//   ....[1]....
        /*0084*/ 	.word	0x000002d0


	//   ....[2]....
        /*0088*/ 	.word	0x00000310


	//----- nvinfo : EIATTR_CBANK_PARAM_SIZE
	.align		4
.L_81:
        /*008c*/ 	.byte	0x03, 0x19
        /*008e*/ 	.short	0x0014


	//----- nvinfo : EIATTR_PARAM_CBANK
	.align		4
        /*0090*/ 	.byte	0x04, 0x0a
        /*0092*/ 	.short	(.L_83 - .L_82)
	.align		4
.L_82:
        /*0094*/ 	.word	index@(.nv.constant0._Z9reduce_cpPfS_i)
        /*0098*/ 	.short	0x0380
        /*009a*/ 	.short	0x0014


	//----- nvinfo : EIATTR_SW_WAR
	.align		4
.L_83:
        /*009c*/ 	.byte	0x04, 0x36
        /*009e*/ 	.short	(.L_85 - .L_84)
.L_84:
        /*00a0*/ 	.word	0x00000008
.L_85:


//--------------------- .nv.info._Z11reduce_shflPfS_i --------------------------
	.section	.nv.info._Z11reduce_shflPfS_i,"",@"SHT_CUDA_INFO"
	.sectionflags	@""
	.align	4


	//----- nvinfo : EIATTR_CUDA_API_VERSION
	.align		4
        /*0000*/ 	.byte	0x04, 0x37
        /*0002*/ 	.short	(.L_87 - .L_86)
.L_86:
        /*0004*/ 	.word	0x00000082


	//----- nvinfo : EIATTR_KPARAM_INFO
	.align		4
.L_87:
        /*0008*/ 	.byte	0x04, 0x17
        /*000a*/ 	.short	(.L_89 - .L_88)
.L_88:
        /*000c*/ 	.word	0x00000000
        /*0010*/ 	.short	0x0002
        /*0012*/ 	.short	0x0010
        /*0014*/ 	.byte	0x00, 0xf0, 0x11, 0x00


	//----- nvinfo : EIATTR_KPARAM_INFO
	.align		4
.L_89:
        /*0018*/ 	.byte	0x04, 0x17
        /*001a*/ 	.short	(.L_91 - .L_90)
.L_90:
        /*001c*/ 	.word	0x00000000
        /*0020*/ 	.short	0x0001
        /*0022*/ 	.short	0x0008
        /*0024*/ 	.byte	0x00, 0xf5, 0x21, 0x00


	//----- nvinfo : EIATTR_KPARAM_INFO
	.align		4
.L_91:
        /*0028*/ 	.byte	0x04, 0x17
        /*002a*/ 	.short	(.L_93 - .L_92)
.L_92:
        /*002c*/ 	.word	0x00000000
        /*0030*/ 	.short	0x0000
        /*0032*/ 	.short	0x0000
        /*0034*/ 	.byte	0x00, 0xf5, 0x21, 0x00


	//----- nvinfo : EIATTR_SPARSE_MMA_MASK
	.align		4
.L_93:
        /*0038*/ 	.byte	0x03, 0x50
        /*003a*/ 	.short	0x0000


	//----- nvinfo : EIATTR_MAXREG_COUNT
	.align		4
        /*003c*/ 	.byte	0x03, 0x1b
        /*003e*/ 	.short	0x00ff


	//----- nvinfo : EIATTR_NUM_BARRIERS
	.align		4
        /*0040*/ 	.byte	0x02, 0x4c
        /*0042*/ 	.byte	0x01
	.zero		1


	//----- nvinfo : EIATTR_MERCURY_ISA_VERSION
	.align		4
        /*0044*/ 	.byte	0x03, 0x5f
        /*0046*/ 	.short	0x0101


	//----- nvinfo : EIATTR_COOP_GROUP_MASK_REGIDS
	.align		4
        /*0048*/ 	.byte	0x04, 0x29
        /*004a*/ 	.short	(.L_95 - .L_94)


	//   ....[0]....
.L_94:
        /*004c*/ 	.word	0xffffffff


	//   ....[1]....
        /*0050*/ 	.word	0xffffffff


	//   ....[2]....
        /*0054*/ 	.word	0xffffffff


	//   ....[3]....
        /*0058*/ 	.word	0xffffffff


	//   ....[4]....
        /*005c*/ 	.word	0xffffffff


	//----- nvinfo : EIATTR_COOP_GROUP_INSTR_OFFSETS
	.align		4
.L_95:
        /*0060*/ 	.byte	0x04, 0x28
        /*0062*/ 	.short	(.L_97 - .L_96)


	//   ....[0]....
.L_96:
        /*0064*/ 	.word	0x00000240


	//   ....[1]....
        /*0068*/ 	.word	0x00000260


	//   ....[2]....
        /*006c*/ 	.word	0x00000280


	//   ....[3]....
        /*0070*/ 	.word	0x000002a0


	//   ....[4]....
        /*0074*/ 	.word	0x000002c0


	//----- nvinfo : EIATTR_VRC_CTA_INIT_COUNT
	.align		4
.L_97:
        /*0078*/ 	.byte	0x02, 0x4a
	.zero		1
	.zero		1


	//----- nvinfo : EIATTR_EXIT_INSTR_OFFSETS
	.align		4
        /*007c*/ 	.byte	0x04, 0x1c
        /*007e*/ 	.short	(.L_99 - .L_98)


	//   ....[0]....
.L_98:
        /*0080*/ 	.word	0x00000210


	//   ....[1]....
        /*0084*/ 	.word	0x000002d0


	//   ....[2]....
        /*0088*/ 	.word	0x00000310


	//----- nvinfo : EIATTR_CBANK_PARAM_SIZE
	.align		4
.L_99:
        /*008c*/ 	.byte	0x03, 0x19
        /*008e*/ 	.short	0x0014


	//----- nvinfo : EIATTR_PARAM_CBANK
	.align		4
        /*0090*/ 	.byte	0x04, 0x0a
        /*0092*/ 	.short	(.L_101 - .L_100)
	.align		4
.L_100:
        /*0094*/ 	.word	index@(.nv.constant0._Z11reduce_shflPfS_i)
        /*0098*/ 	.short	0x0380
        /*009a*/ 	.short	0x0014


	//----- nvinfo : EIATTR_SW_WAR
	.align		4
.L_101:
        /*009c*/ 	.byte	0x04, 0x36
        /*009e*/ 	.short	(.L_103 - .L_102)
.L_102:
        /*00a0*/ 	.word	0x00000008
.L_103:


//--------------------- .nv.info._Z15reduce_syncwarpPfS_i --------------------------
	.section	.nv.info._Z15reduce_syncwarpPfS_i,"",@"SHT_CUDA_INFO"
	.sectionflags	@""
	.align	4


	//----- nvinfo : EIATTR_CUDA_API_VERSION
	.align		4
        /*0000*/ 	.byte	0x04, 0x37
        /*0002*/ 	.short	(.L_105 - .L_104)
.L_104:
        /*0004*/ 	.word	0x00000082


	//----- nvinfo : EIATTR_KPARAM_INFO
	.align		4
.L_105:
        /*0008*/ 	.byte	0x04, 0x17
        /*000a*/ 	.short	(.L_107 - .L_106)
.L_106:
        /*000c*/ 	.word	0x00000000
        /*0010*/ 	.short	0x0002
        /*0012*/ 	.short	0x0010
        /*0014*/ 	.byte	0x00, 0xf0, 0x11, 0x00


	//----- nvinfo : EIATTR_KPARAM_INFO
	.align		4
.L_107:
        /*0018*/ 	.byte	0x04, 0x17
        /*001a*/ 	.short	(.L_109 - .L_108)
.L_108:
        /*001c*/ 	.word	0x00000000
        /*0020*/ 	.short	0x0001
        /*0022*/ 	.short	0x0008
        /*0024*/ 	.byte	0x00, 0xf5, 0x21, 0x00


	//----- nvinfo : EIATTR_KPARAM_INFO
	.align		4
.L_109:
        /*0028*/ 	.byte	0x04, 0x17
        /*002a*/ 	.short	(.L_111 - .L_110)
.L_110:
        /*002c*/ 	.word	0x00000000
        /*0030*/ 	.short	0x0000
        /*0032*/ 	.short	0x0000
        /*0034*/ 	.byte	0x00, 0xf5, 0x21, 0x00


	//----- nvinfo : EIATTR_SPARSE_MMA_MASK
	.align		4
.L_111:
        /*0038*/ 	.byte	0x03, 0x50
        /*003a*/ 	.short	0x0000


	//----- nvinfo : EIATTR_MAXREG_COUNT
	.align		4
        /*003c*/ 	.byte	0x03, 0x1b
        /*003e*/ 	.short	0x00ff


	//----- nvinfo : EIATTR_NUM_BARRIERS
	.align		4
        /*0040*/ 	.byte	0x02, 0x4c
        /*0042*/ 	.byte	0x01
	.zero		1


	//----- nvinfo : EIATTR_MERCURY_ISA_VERSION
	.align		4
        /*0044*/ 	.byte	0x03, 0x5f
        /*0046*/ 	.short	0x0101


	//----- nvinfo : EIATTR_COOP_GROUP_MASK_REGIDS
	.align		4
        /*0048*/ 	.byte	0x04, 0x29
        /*004a*/ 	.short	(.L_113 - .L_112)


	//   ....[0]....
.L_112:
        /*004c*/ 	.word	0xffffffff


	//   ....[1]....
        /*0050*/ 	.word	0xffffffff


	//   ....[2]....
        /*0054*/ 	.word	0xffffffff


	//   ....[3]....
        /*0058*/ 	.word	0xffffffff


	//   ....[4]....
        /*005c*/ 	.word	0xffffffff


	//   ....[5]....
        /*0060*/ 	.word	0xffffffff


	//----- nvinfo : EIATTR_COOP_GROUP_INSTR_OFFSETS
	.align		4
.L_113:
        /*0064*/ 	.byte	0x04, 0x28
        /*0066*/ 	.short	(.L_115 - .L_114)


	//   ....[0]....
.L_114:
        /*0068*/ 	.word	0x000002a0


	//   ....[1]....
        /*006c*/ 	.word	0x000002f0


	//   ....[2]....
        /*0070*/ 	.word	0x00000350


	//   ....[3]....
        /*0074*/ 	.word	0x000003c0


	//   ....[4]....
        /*0078*/ 	.word	0x00000420


	//   ....[5]....
        /*007c*/ 	.word	0x00000470


	//----- nvinfo : EIATTR_VRC_CTA_INIT_COUNT
	.align		4
.L_115:
        /*0080*/ 	.byte	0x02, 0x4a
	.zero		1
	.zero		1


	//----- nvinfo : EIATTR_EXIT_INSTR_OFFSETS
	.align		4
        /*0084*/ 	.byte	0x04, 0x1c
        /*0086*/ 	.short	(.L_117 - .L_116)


	//   ....[0]....
.L_116:
        /*0088*/ 	.word	0x00000210


	//   ....[1]....
        /*008c*/ 	.word	0x00000480


	//   ....[2]....
        /*0090*/ 	.word	0x000004f0


	//----- nvinfo : EIATTR_CBANK_PARAM_SIZE
	.align		4
.L_117:
        /*0094*/ 	.byte	0x03, 0x19
        /*0096*/ 	.short	0x0014


	//----- nvinfo : EIATTR_PARAM_CBANK
	.align		4
        /*0098*/ 	.byte	0x04, 0x0a
        /*009a*/ 	.short	(.L_119 - .L_118)
	.align		4
.L_118:
        /*009c*/ 	.word	index@(.nv.constant0._Z15reduce_syncwarpPfS_i)
        /*00a0*/ 	.short	0x0380
        /*00a2*/ 	.short	0x0014


	//----- nvinfo : EIATTR_SW_WAR
	.align		4
.L_119:
        /*00a4*/ 	.byte	0x04, 0x36
        /*00a6*/ 	.short	(.L_121 - .L_120)
.L_120:
        /*00a8*/ 	.word	0x00000008
.L_121:


//--------------------- .nv.info._Z13reduce_atomicPfS_i --------------------------
	.section	.nv.info._Z13reduce_atomicPfS_i,"",@"SHT_CUDA_INFO"
	.sectionflags	@""
	.align	4


	//----- nvinfo : EIATTR_CUDA_API_VERSION
	.align		4
        /*0000*/ 	.byte	0x04, 0x37
        /*0002*/ 	.short	(.L_123 - .L_122)
.L_122:
        /*0004*/ 	.word	0x00000082


	//----- nvinfo : EIATTR_KPARAM_INFO
	.align		4
.L_123:
        /*0008*/ 	.byte	0x04, 0x17
        /*000a*/ 	.short	(.L_125 - .L_124)
.L_124:
        /*000c*/ 	.word	0x00000000
        /*0010*/ 	.short	0x0002
        /*0012*/ 	.short	0x0010
        /*0014*/ 	.byte	0x00, 0xf0, 0x11, 0x00


	//----- nvinfo : EIATTR_KPARAM_INFO
	.align		4
.L_125:
        /*0018*/ 	.byte	0x04, 0x17
        /*001a*/ 	.short	(.L_127 - .L_126)
.L_126:
        /*001c*/ 	.word	0x00000000
        /*0020*/ 	.short	0x0001
        /*0022*/ 	.short	0x0008
        /*0024*/ 	.byte	0x00, 0xf5, 0x21, 0x00


	//----- nvinfo : EIATTR_KPARAM_INFO
	.align		4
.L_127:
        /*0028*/ 	.byte	0x04, 0x17
        /*002a*/ 	.short	(.L_129 - .L_128)
.L_128:
        /*002c*/ 	.word	0x00000000
        /*0030*/ 	.short	0x0000
        /*0032*/ 	.short	0x0000
        /*0034*/ 	.byte	0x00, 0xf5, 0x21, 0x00


	//----- nvinfo : EIATTR_SPARSE_MMA_MASK
	.align		4
.L_129:
        /*0038*/ 	.byte	0x03, 0x50
        /*003a*/ 	.short	0x0000


	//----- nvinfo : EIATTR_MAXREG_COUNT
	.align		4
        /*003c*/ 	.byte	0x03, 0x1b
        /*003e*/ 	.short	0x00ff


	//----- nvinfo : EIATTR_NUM_BARRIERS
	.align		4
        /*0040*/ 	.byte	0x02, 0x4c
        /*0042*/ 	.byte	0x01
	.zero		1


	//----- nvinfo : EIATTR_MERCURY_ISA_VERSION
	.align		4
        /*0044*/ 	.byte	0x03, 0x5f
        /*0046*/ 	.short	0x0101


	//----- nvinfo : EIATTR_VRC_CTA_INIT_COUNT
	.align		4
        /*0048*/ 	.byte	0x02, 0x4a
	.zero		1
	.zero		1


	//----- nvinfo : EIATTR_EXIT_INSTR_OFFSETS
	.align		4
        /*004c*/ 	.byte	0x04, 0x1c
        /*004e*/ 	.short	(.L_131 - .L_130)


	//   ....[0]....
.L_130:
        /*0050*/ 	.word	0x00000210


	//   ....[1]....
        /*0054*/ 	.word	0x00000280


	//----- nvinfo : EIATTR_CBANK_PARAM_SIZE
	.align		4
.L_131:
        /*0058*/ 	.byte	0x03, 0x19
        /*005a*/ 	.short	0x0014


	//----- nvinfo : EIATTR_PARAM_CBANK
	.align		4
        /*005c*/ 	.byte	0x04, 0x0a
        /*005e*/ 	.short	(.L_133 - .L_132)
	.align		4
.L_132:
        /*0060*/ 	.word	index@(.nv.constant0._Z13reduce_atomicPfS_i)
        /*0064*/ 	.short	0x0380
        /*0066*/ 	.short	0x0014


	//----- nvinfo : EIATTR_SW_WAR
	.align		4
.L_133:
        /*0068*/ 	.byte	0x04, 0x36
        /*006a*/ 	.short	(.L_135 - .L_134)
.L_134:
        /*006c*/ 	.word	0x00000008
.L_135:


//--------------------- .nv.info._Z14reduce_dynamicPfS_i --------------------------
	.section	.nv.info._Z14reduce_dynamicPfS_i,"",@"SHT_CUDA_INFO"
	.sectionflags	@""
	.align	4


	//----- nvinfo : EIATTR_CUDA_API_VERSION
	.align		4
        /*0000*/ 	.byte	0x04, 0x37
        /*0002*/ 	.short	(.L_137 - .L_136)
.L_136:
        /*0004*/ 	.word	0x00000082


	//----- nvinfo : EIATTR_KPARAM_INFO
	.align		4
.L_137:
        /*0008*/ 	.byte	0x04, 0x17
        /*000a*/ 	.short	(.L_139 - .L_138)
.L_138:
        /*000c*/ 	.word	0x00000000
        /*0010*/ 	.short	0x0002
        /*0012*/ 	.short	0x0010
        /*0014*/ 	.byte	0x00, 0xf0, 0x11, 0x00


	//----- nvinfo : EIATTR_KPARAM_INFO
	.align		4
.L_139:
        /*0018*/ 	.byte	0x04, 0x17
        /*001a*/ 	.short	(.L_141 - .L_140)
.L_140:
        /*001c*/ 	.word	0x00000000
        /*0020*/ 	.short	0x0001
        /*0022*/ 	.short	0x0008
        /*0024*/ 	.byte	0x00, 0xf5, 0x21, 0x00


	//----- nvinfo : EIATTR_KPARAM_INFO
	.align		4
.L_141:
        /*0028*/ 	.byte	0x04, 0x17
        /*002a*/ 	.short	(.L_143 - .L_142)
.L_142:
        /*002c*/ 	.word	0x00000000
        /*0030*/ 	.short	0x0000
        /*0032*/ 	.short	0x0000
        /*0034*/ 	.byte	0x00, 0xf5, 0x21, 0x00


	//----- nvinfo : EIATTR_SPARSE_MMA_MASK
	.align		4
.L_143:
        /*0038*/ 	.byte	0x03, 0x50
        /*003a*/ 	.short	0x0000


	//----- nvinfo : EIATTR_MAXREG_COUNT
	.align		4
        /*003c*/ 	.byte	0x03, 0x1b
        /*003e*/ 	.short	0x00ff


	//----- nvinfo : EIATTR_NUM_BARRIERS
	.align		4
        /*0040*/ 	.byte	0x02, 0x4c
        /*0042*/ 	.byte	0x01
	.zero		1


	//----- nvinfo : EIATTR_MERCURY_ISA_VERSION
	.align		4
        /*0044*/ 	.byte	0x03, 0x5f
        /*0046*/ 	.short	0x0101


	//----- nvinfo : EIATTR_VRC_CTA_INIT_COUNT
	.align		4
        /*0048*/ 	.byte	0x02, 0x4a
	.zero		1
	.zero		1


	//----- nvinfo : EIATTR_EXIT_INSTR_OFFSETS
	.align		4
        /*004c*/ 	.byte	0x04, 0x1c
        /*004e*/ 	.short	(.L_145 - .L_144)


	//   ....[0]....
.L_144:
        /*0050*/ 	.word	0x00000210


	//   ....[1]....
        /*0054*/ 	.word	0x00000290


	//----- nvinfo : EIATTR_CBANK_PARAM_SIZE
	.align		4
.L_145:
        /*0058*/ 	.byte	0x03, 0x19
        /*005a*/ 	.short	0x0014


	//----- nvinfo : EIATTR_PARAM_CBANK
	.align		4
        /*005c*/ 	.byte	0x04, 0x0a
        /*005e*/ 	.short	(.L_147 - .L_146)
	.align		4
.L_146:
        /*0060*/ 	.word	index@(.nv.constant0._Z14reduce_dynamicPfS_i)
        /*0064*/ 	.short	0x0380
        /*0066*/ 	.short	0x0014


	//----- nvinfo : EIATTR_SW_WAR
	.align		4
.L_147:
        /*0068*/ 	.byte	0x04, 0x36
        /*006a*/ 	.short	(.L_149 - .L_148)
.L_148:
        /*006c*/ 	.word	0x00000008
.L_149:


//--------------------- .nv.info._Z13reduce_sharedPfS_i --------------------------
	.section	.nv.info._Z13reduce_sharedPfS_i,"",@"SHT_CUDA_INFO"
	.sectionflags	@""
	.align	4


	//----- nvinfo : EIATTR_CUDA_API_VERSION
	.align		4
        /*0000*/ 	.byte	0x04, 0x37
        /*0002*/ 	.short	(.L_151 - .L_150)
.L_150:
        /*0004*/ 	.word	0x00000082


	//----- nvinfo : EIATTR_KPARAM_INFO
	.align		4
.L_151:
        /*0008*/ 	.byte	0x04, 0x17
        /*000a*/ 	.short	(.L_153 - .L_152)
.L_152:
        /*000c*/ 	.word	0x00000000
        /*0010*/ 	.short	0x0002
        /*0012*/ 	.short	0x0010
        /*0014*/ 	.byte	0x00, 0xf0, 0x11, 0x00


	//----- nvinfo : EIATTR_KPARAM_INFO
	.align		4
.L_153:
        /*0018*/ 	.byte	0x04, 0x17
        /*001a*/ 	.short	(.L_155 - .L_154)
.L_154:
        /*001c*/ 	.word	0x00000000
        /*0020*/ 	.short	0x0001
        /*0022*/ 	.short	0x0008
        /*0024*/ 	.byte	0x00, 0xf5, 0x21, 0x00


	//----- nvinfo : EIATTR_KPARAM_INFO
	.align		4
.L_155:
        /*0028*/ 	.byte	0x04, 0x17
        /*002a*/ 	.short	(.L_157 - .L_156)
.L_156:
        /*002c*/ 	.word	0x00000000
        /*0030*/ 	.short	0x0000
        /*0032*/ 	.short	0x0000
        /*0034*/ 	.byte	0x00, 0xf5, 0x21, 0x00


	//----- nvinfo : EIATTR_SPARSE_MMA_MASK
	.align		4
.L_157:
        /*0038*/ 	.byte	0x03, 0x50
        /*003a*/ 	.short	0x0000


	//----- nvinfo : EIATTR_MAXREG_COUNT
	.align		4
        /*003c*/ 	.byte	0x03, 0x1b
        /*003e*/ 	.short	0x00ff


	//----- nvinfo : EIATTR_NUM_BARRIERS
	.align		4
        /*0040*/ 	.byte	0x02, 0x4c
        /*0042*/ 	.byte	0x01
	.zero		1


	//----- nvinfo : EIATTR_MERCURY_ISA_VERSION
	.align		4
        /*0044*/ 	.byte	0x03, 0x5f
        /*0046*/ 	.short	0x0101


	//----- nvinfo : EIATTR_VRC_CTA_INIT_COUNT
	.align		4
        /*0048*/ 	.byte	0x02, 0x4a
	.zero		1
	.zero		1


	//----- nvinfo : EIATTR_EXIT_INSTR_OFFSETS
	.align		4
        /*004c*/ 	.byte	0x04, 0x1c
        /*004e*/ 	.short	(.L_159 - .L_158)


	//   ....[0]....
.L_158:
        /*0050*/ 	.word	0x00000210


	//   ....[1]....
        /*0054*/ 	.word	0x00000290


	//----- nvinfo : EIATTR_CBANK_PARAM_SIZE
	.align		4
.L_159:
        /*0058*/ 	.byte	0x03, 0x19
        /*005a*/ 	.short	0x0014


	//----- nvinfo : EIATTR_PARAM_CBANK
	.align		4
        /*005c*/ 	.byte	0x04, 0x0a
        /*005e*/ 	.short	(.L_161 - .L_160)
	.align		4
.L_160:
        /*0060*/ 	.word	index@(.nv.constant0._Z13reduce_sharedPfS_i)
        /*0064*/ 	.short	0x0380
        /*0066*/ 	.short	0x0014


	//----- nvinfo : EIATTR_SW_WAR
	.align		4
.L_161:
        /*0068*/ 	.byte	0x04, 0x36
        /*006a*/ 	.short	(.L_163 - .L_162)
.L_162:
        /*006c*/ 	.word	0x00000008
.L_163:


//--------------------- .nv.info._Z13reduce_globalPfS_ --------------------------
	.section	.nv.info._Z13reduce_globalPfS_,"",@"SHT_CUDA_INFO"
	.sectionflags	@""
	.align	4


	//----- nvinfo : EIATTR_CUDA_API_VERSION
	.align		4
        /*0000*/ 	.byte	0x04, 0x37
        /*0002*/ 	.short	(.L_165 - .L_164)
.L_164:
        /*0004*/ 	.word	0x00000082


	//----- nvinfo : EIATTR_KPARAM_INFO
	.align		4
.L_165:
        /*0008*/ 	.byte	0x04, 0x17
        /*000a*/ 	.short	(.L_167 - .L_166)
.L_166:
        /*000c*/ 	.word	0x00000000
        /*0010*/ 	.short	0x0001
        /*0012*/ 	.short	0x0008
        /*0014*/ 	.byte	0x00, 0xf5, 0x21, 0x00


	//----- nvinfo : EIATTR_KPARAM_INFO
	.align		4
.L_167:
        /*0018*/ 	.byte	0x04, 0x17
        /*001a*/ 	.short	(.L_169 - .L_168)
.L_168:
        /*001c*/ 	.word	0x00000000
        /*0020*/ 	.short	0x0000
        /*0022*/ 	.short	0x0000
        /*0024*/ 	.byte	0x00, 0xf5, 0x21, 0x00


	//----- nvinfo : EIATTR_SPARSE_MMA_MASK
	.align		4
.L_169:
        /*0028*/ 	.byte	0x03, 0x50
        /*002a*/ 	.short	0x0000


	//----- nvinfo : EIATTR_MAXREG_COUNT
	.align		4
        /*002c*/ 	.byte	0x03, 0x1b
        /*002e*/ 	.short	0x00ff


	//----- nvinfo : EIATTR_NUM_BARRIERS
	.align		4
        /*0030*/ 	.byte	0x02, 0x4c
        /*0032*/ 	.byte	0x01
	.zero		1


	//----- nvinfo : EIATTR_MERCURY_ISA_VERSION
	.align		4
        /*0034*/ 	.byte	0x03, 0x5f
        /*0036*/ 	.short	0x0101


	//----- nvinfo : EIATTR_VRC_CTA_INIT_COUNT
	.align		4
        /*0038*/ 	.byte	0x02, 0x4a
	.zero		1
	.zero		1


	//----- nvinfo : EIATTR_EXIT_INSTR_OFFSETS
	.align		4
        /*003c*/ 	.byte	0x04, 0x1c
        /*003e*/ 	.short	(.L_171 - .L_170)


	//   ....[0]....
.L_170:
        /*0040*/ 	.word	0x000001b0


	//   ....[1]....
        /*0044*/ 	.word	0x00000200


	//----- nvinfo : EIATTR_CRS_STACK_SIZE
	.align		4
.L_171:
        /*0048*/ 	.byte	0x04, 0x1e
        /*004a*/ 	.short	(.L_173 - .L_172)
.L_172:
        /*004c*/ 	.word	0x00000000


	//----- nvinfo : EIATTR_CBANK_PARAM_SIZE
	.align		4
.L_173:
        /*0050*/ 	.byte	0x03, 0x19
        /*0052*/ 	.short	0x0010


	//----- nvinfo : EIATTR_PARAM_CBANK
	.align		4
        /*0054*/ 	.byte	0x04, 0x0a
        /*0056*/ 	.short	(.L_175 - .L_174)
	.align		4
.L_174:
        /*0058*/ 	.word	index@(.nv.constant0._Z13reduce_globalPfS_)
        /*005c*/ 	.short	0x0380
        /*005e*/ 	.short	0x0010


	//----- nvinfo : EIATTR_SW_WAR
	.align		4
.L_175:
        /*0060*/ 	.byte	0x04, 0x36
        /*0062*/ 	.short	(.L_177 - .L_176)
.L_176:
        /*0064*/ 	.word	0x00000008
.L_177:


//--------------------- .nv.callgraph             --------------------------
	.section	.nv.callgraph,"",@"SHT_CUDA_CALLGRAPH"
	.align	4
	.sectionentsize	8
	.align		4
        /*0000*/ 	.word	0x00000000
	.align		4
        /*0004*/ 	.word	0xffffffff
	.align		4
        /*0008*/ 	.word	0x00000000
	.align		4
        /*000c*/ 	.word	0xfffffffe
	.align		4
        /*0010*/ 	.word	0x00000000
	.align		4
        /*0014*/ 	.word	0xfffffffd
	.align		4
        /*0018*/ 	.word	0x00000000
	.align		4
        /*001c*/ 	.word	0xfffffffc


//--------------------- .text._Z11reduce_idlePfS_i --------------------------
	.section	.text._Z11reduce_idlePfS_i,"ax",@progbits
	.align	128
        .global         _Z11reduce_idlePfS_i
        .type           _Z11reduce_idlePfS_i,@function
        .size           _Z11reduce_idlePfS_i,(.L_x_32 - _Z11reduce_idlePfS_i)
        .other          _Z11reduce_idlePfS_i,@"STO_CUDA_ENTRY STV_DEFAULT"
_Z11reduce_idlePfS_i:
.text._Z11reduce_idlePfS_i:
[----:B------:R-:W-:Y:S01]  /*0000*/  LDC R1, c[0x0][0x37c] ;  /* 0x0000df00ff017b82 */ /* 0x000fe20000000800 */
[----:B------:R-:W0:Y:S01]  /*0010*/  S2R R0, SR_TID.X ;  /* 0x0000000000007919 */ /* 0x000e220000002100 */
[----:B------:R-:W1:Y:S06]  /*0020*/  LDCU UR4, c[0x0][0x360] ;  /* 0x00006c00ff0477ac */ /* 0x000e6c0008000800 */
[----:B------:R-:W2:Y:S01]  /*0030*/  LDC R6, c[0x0][0x370] ;  /* 0x0000dc00ff067b82 */ /* 0x000ea20000000800 */
[----:B------:R-:W-:Y:S01]  /*0040*/  BSSY.RECONVERGENT B0, `(.L_x_0) ;  /* 0x0000046000007945 */ /* 0x000fe20003800200 */
[----:B------:R-:W0:Y:S01]  /*0050*/  S2R R3, SR_CTAID.X ;  /* 0x0000000000037919 */ /* 0x000e220000002500 */
[----:B------:R-:W3:Y:S01]  /*0060*/  LDCU UR5, c[0x0][0x390] ;  /* 0x00007200ff0577ac */ /* 0x000ee20008000800 */
[----:B------:R-:W-:Y:S01]  /*0070*/  IMAD.MOV.U32 R5, RZ, RZ, RZ ;  /* 0x000000ffff057224 */ /* 0x000fe200078e00ff */
[----:B------:R-:W4:Y:S01]  /*0080*/  LDCU.64 UR6, c[0x0][0x358] ;  /* 0x00006b00ff0677ac */ /* 0x000f220008000a00 */
[----:B-1----:R-:W-:-:S02]  /*0090*/  IMAD.U32 R2, RZ, RZ, UR4 ;  /* 0x00000004ff027e24 */ /* 0x002fc4000f8e00ff */
[----:B0-----:R-:W-:Y:S02]  /*00a0*/  IMAD R4, R3, UR4, R0 ;  /* 0x0000000403047c24 */ /* 0x001fe4000f8e0200 */
[----:B--2---:R-:W-:-:S03]  /*00b0*/  IMAD R3, R6, UR4, RZ ;  /* 0x0000000406037c24 */ /* 0x004fc6000f8e02ff */
[----:B---3--:R-:W-:-:S13]  /*00c0*/  ISETP.GE.AND P0, PT, R4, UR5, PT ;  /* 0x0000000504007c0c */ /* 0x008fda000bf06270 */
[----:B----4-:R-:W-:Y:S05]  /*00d0*/  @P0 BRA `(.L_x_1) ;  /* 0x0000000000f00947 */ /* 0x010fea0003800000 */
[----:B------:R-:W0:Y:S01]  /*00e0*/  I2F.U32.RP R10, R3 ;  /* 0x00000003000a7306 */ /* 0x000e220000209000 */
[C---:B------:R-:W-:Y:S01]  /*00f0*/  IADD3 R5, PT, PT, R3.reuse, R4, RZ ;  /* 0x0000000403057210 */ /* 0x040fe20007ffe0ff */
[----:B------:R-:W-:Y:S01]  /*0100*/  IMAD.MOV R11, RZ, RZ, -R3 ;  /* 0x000000ffff0b7224 */ /* 0x000fe200078e0a03 */
[----:B------:R-:W-:Y:S01]  /*0110*/  ISETP.NE.U32.AND P2, PT, R3, RZ, PT ;  /* 0x000000ff0300720c */ /* 0x000fe20003f45070 */
[----:B------:R-:W-:Y:S01]  /*0120*/  BSSY.RECONVERGENT B1, `(.L_x_2) ;  /* 0x0000026000017945 */ /* 0x000fe20003800200 */
[C---:B------:R-:W-:Y:S02]  /*0130*/  ISETP.GE.AND P0, PT, R5.reuse, UR5, PT ;  /* 0x0000000505007c0c */ /* 0x040fe4000bf06270 */
[----:B------:R-:W-:Y:S02]  /*0140*/  VIMNMX R8, PT, PT, R5, UR5, !PT ;  /* 0x0000000505087c48 */ /* 0x000fe4000ffe0100 */
[----:B------:R-:W-:-:S04]  /*0150*/  SEL R9, RZ, 0x1, P0 ;  /* 0x00000001ff097807 */ /* 0x000fc80000000000 */
[----:B------:R-:W-:Y:S01]  /*0160*/  IADD3 R8, PT, PT, R8, -R5, -R9 ;  /* 0x8000000508087210 */ /* 0x000fe20007ffe809 */
[----:B0-----:R-:W0:Y:S02]  /*0170*/  MUFU.RCP R10, R10 ;  /* 0x0000000a000a7308 */ /* 0x001e240000001000 */
[----:B0-----:R-:W-:-:S06]  /*0180*/  IADD3 R6, PT, PT, R10, 0xffffffe, RZ ;  /* 0x0ffffffe0a067810 */ /* 0x001fcc0007ffe0ff */
[----:B------:R0:W1:Y:S02]  /*0190*/  F2I.FTZ.U32.TRUNC.NTZ R7, R6 ;  /* 0x0000000600077305 */ /* 0x000064000021f000 */
[----:B0-----:R-:W-:Y:S02]  /*01a0*/  IMAD.MOV.U32 R6, RZ, RZ, RZ ;  /* 0x000000ffff067224 */ /* 0x001fe400078e00ff */
[----:B-1----:R-:W-:-:S04]  /*01b0*/  IMAD R11, R11, R7, RZ ;  /* 0x000000070b0b7224 */ /* 0x002fc800078e02ff */
[----:B------:R-:W-:-:S06]  /*01c0*/  IMAD.HI.U32 R7, R7, R11, R6 ;  /* 0x0000000b07077227 */ /* 0x000fcc00078e0006 */
[----:B------:R-:W-:-:S05]  /*01d0*/  IMAD.HI.U32 R6, R7, R8, RZ ;  /* 0x0000000807067227 */ /* 0x000fca00078e00ff */
[----:B------:R-:W-:-:S05]  /*01e0*/  IADD3 R5, PT, PT, -R6, RZ, RZ ;  /* 0x000000ff06057210 */ /* 0x000fca0007ffe1ff */
[----:B------:R-:W-:-:S05]  /*01f0*/  IMAD R8, R3, R5, R8 ;  /* 0x0000000503087224 */ /* 0x000fca00078e0208 */
[----:B------:R-:W-:-:S13]  /*0200*/  ISETP.GE.U32.AND P0, PT, R8, R3, PT ;  /* 0x000000030800720c */ /* 0x000fda0003f06070 */
[----:B------:R-:W-:Y:S01]  /*0210*/  @P0 IMAD.IADD R8, R8, 0x1, -R3 ;  /* 0x0000000108080824 */ /* 0x000fe200078e0a03 */
[----:B------:R-:W-:-:S04]  /*0220*/  @P0 IADD3 R6, PT, PT, R6, 0x1, RZ ;  /* 0x0000000106060810 */ /* 0x000fc80007ffe0ff */
[----:B------:R-:W-:-:S13]  /*0230*/  ISETP.GE.U32.AND P1, PT, R8, R3, PT ;  /* 0x000000030800720c */ /* 0x000fda0003f26070 */
[----:B------:R-:W-:Y:S01]  /*0240*/  @P1 VIADD R6, R6, 0x1 ;  /* 0x0000000106061836 */ /* 0x000fe20000000000 */
[----:B------:R-:W-:-:S04]  /*0250*/  @!P2 LOP3.LUT R6, RZ, R3, RZ, 0x33, !PT ;  /* 0x00000003ff06a212 */ /* 0x000fc800078e33ff */
[----:B------:R-:W-:-:S04]  /*0260*/  IADD3 R6, PT, PT, R9, R6, RZ ;  /* 0x0000000609067210 */ /* 0x000fc80007ffe0ff */
[C---:B------:R-:W-:Y:S02]  /*0270*/  LOP3.LUT R5, R6.reuse, 0x3, RZ, 0xc0, !PT ;  /* 0x0000000306057812 */ /* 0x040fe400078ec0ff */
[----:B------:R-:W-:Y:S02]  /*0280*/  ISETP.GE.U32.AND P1, PT, R6, 0x3, PT ;  /* 0x000000030600780c */ /* 0x000fe40003f26070 */
[----:B------:R-:W-:Y:S01]  /*0290*/  ISETP.NE.AND P0, PT, R5, 0x3, PT ;  /* 0x000000030500780c */ /* 0x000fe20003f05270 */
[----:B------:R-:W-:-:S12]  /*02a0*/  IMAD.MOV.U32 R5, RZ, RZ, RZ ;  /* 0x000000ffff057224 */ /* 0x000fd800078e00ff */
[----:B------:R-:W-:Y:S05]  /*02b0*/  @!P0 BRA `(.L_x_3) ;  /* 0x0000000000308947 */ /* 0x000fea0003800000 */
[----:B------:R-:W0:Y:S01]  /*02c0*/  LDC.64 R8, c[0x0][0x380] ;  /* 0x0000e000ff087b82 */ /* 0x000e220000000a00 */
[----:B------:R-:W-:-:S04]  /*02d0*/  IADD3 R5, PT, PT, R6, 0x1, RZ ;  /* 0x0000000106057810 */ /* 0x000fc80007ffe0ff */
[----:B------:R-:W-:Y:S01]  /*02e0*/  LOP3.LUT R6, R5, 0x3, RZ, 0xc0, !PT ;  /* 0x0000000305067812 */ /* 0x000fe200078ec0ff */
[----:B------:R-:W-:-:S03]  /*02f0*/  IMAD.MOV.U32 R5, RZ, RZ, RZ ;  /* 0x000000ffff057224 */ /* 0x000fc600078e00ff */
[----:B------:R-:W-:-:S07]  /*0300*/  IADD3 R10, PT, PT, -R6, RZ, RZ ;  /* 0x000000ff060a7210 */ /* 0x000fce0007ffe1ff */
.L_x_4:
[----:B0-----:R-:W-:-:S06]  /*0310*/  IMAD.WIDE R6, R4, 0x4, R8 ;  /* 0x0000000404067825 */ /* 0x001fcc00078e0208 */
[----:B------:R-:W2:Y:S01]  /*0320*/  LDG.E R6, desc[UR6][R6.64] ;  /* 0x0000000606067981 */ /* 0x000ea2000c1e1900 */
[----:B------:R-:W-:Y:S01]  /*0330*/  VIADD R10, R10, 0x1 ;  /* 0x000000010a0a7836 */ /* 0x000fe20000000000 */
[----:B------:R-:W-:-:S04]  /*0340*/  IADD3 R4, PT, PT, R3, R4, RZ ;  /* 0x0000000403047210 */ /* 0x000fc80007ffe0ff */
[----:B------:R-:W-:Y:S01]  /*0350*/  ISETP.NE.AND P0, PT, R10, RZ, PT ;  /* 0x000000ff0a00720c */ /* 0x000fe20003f05270 */
[----:B--2---:R-:W-:-:S12]  /*0360*/  FADD R5, R6, R5 ;  /* 0x0000000506057221 */ /* 0x004fd80000000000 */
[----:B------:R-:W-:Y:S05]  /*0370*/  @P0 BRA `(.L_x_4) ;  /* 0xfffffffc00e40947 */ /* 0x000fea000383ffff */
.L_x_3:
[----:B------:R-:W-:Y:S05]  /*0380*/  BSYNC.RECONVERGENT B1 ;  /* 0x0000000000017941 */ /* 0x000fea0003800200 */
.L_x_2:
[----:B------:R-:W-:Y:S05]  /*0390*/  @!P1 BRA `(.L_x_1) ;  /* 0x0000000000409947 */ /* 0x000fea0003800000 */
.L_x_5:
[----:B------:R-:W0:Y:S02]  /*03a0*/  LDC.64 R6, c[0x0][0x380] ;  /* 0x0000e000ff067b82 */ /* 0x000e240000000a00 */
[----:B0-----:R-:W-:-:S04]  /*03b0*/  IMAD.WIDE R12, R4, 0x4, R6 ;  /* 0x00000004040c7825 */ /* 0x001fc800078e0206 */
[C---:B------:R-:W-:Y:S02]  /*03c0*/  IMAD.WIDE R6, R3.reuse, 0x4, R12 ;  /* 0x0000000403067825 */ /* 0x040fe400078e020c */
[----:B------:R-:W2:Y:S02]  /*03d0*/  LDG.E R12, desc[UR6][R12.64] ;  /* 0x000000060c0c7981 */ /* 0x000ea4000c1e1900 */
[C---:B------:R-:W-:Y:S02]  /*03e0*/  IMAD.WIDE R8, R3.reuse, 0x4, R6 ;  /* 0x0000000403087825 */ /* 0x040fe400078e0206 */
[----:B------:R-:W3:Y:S02]  /*03f0*/  LDG.E R6, desc[UR6][R6.64] ;  /* 0x0000000606067981 */ /* 0x000ee4000c1e1900 */
[C---:B------:R-:W-:Y:S02]  /*0400*/  IMAD.WIDE R10, R3.reuse, 0x4, R8 ;  /* 0x00000004030a7825 */ /* 0x040fe400078e0208 */
[----:B------:R-:W4:Y:S04]  /*0410*/  LDG.E R8, desc[UR6][R8.64] ;  /* 0x0000000608087981 */ /* 0x000f28000c1e1900 */
[----:B------:R-:W5:Y:S01]  /*0420*/  LDG.E R10, desc[UR6][R10.64] ;  /* 0x000000060a0a7981 */ /* 0x000f62000c1e1900 */
[----:B------:R-:W-:-:S05]  /*0430*/  IMAD R4, R3, 0x4, R4 ;  /* 0x0000000403047824 */ /* 0x000fca00078e0204 */
[----:B------:R-:W-:Y:S01]  /*0440*/  ISETP.GE.AND P0, PT, R4, UR5, PT ;  /* 0x0000000504007c0c */ /* 0x000fe2000bf06270 */
[----:B--2---:R-:W-:-:S04]  /*0450*/  FADD R5, R12, R5 ;  /* 0x000000050c057221 */ /* 0x004fc80000000000 */
[----:B---3--:R-:W-:-:S04]  /*0460*/  FADD R5, R5, R6 ;  /* 0x0000000605057221 */ /* 0x008fc80000000000 */
[----:B----4-:R-:W-:-:S04]  /*0470*/  FADD R5, R5, R8 ;  /* 0x0000000805057221 */ /* 0x010fc80000000000 */
[----:B-----5:R-:W-:Y:S01]  /*0480*/  FADD R5, R5, R10 ;  /* 0x0000000a05057221 */ /* 0x020fe20000000000 */
[----:B------:R-:W-:Y:S06]  /*0490*/  @!P0 BRA `(.L_x_5) ;  /* 0xfffffffc00c08947 */ /* 0x000fec000383ffff */
.L_x_1:
[----:B------:R-:W-:Y:S05]  /*04a0*/  BSYNC.RECONVERGENT B0 ;  /* 0x0000000000007941 */ /* 0x000fea0003800200 */
.L_x_0:
[----:B------:R-:W0:Y:S01]  /*04b0*/  S2UR UR5, SR_CgaCtaId ;  /* 0x00000000000579c3 */ /* 0x000e220000008800 */
[----:B------:R-:W-:Y:S01]  /*04c0*/  UMOV UR4, 0x400 ;  /* 0x0000040000047882 */ /* 0x000fe20000000000 */
[----:B------:R-:W-:Y:S02]  /*04d0*/  ISETP.GE.U32.AND P1, PT, R2, 0x22, PT ;  /* 0x000000220200780c */ /* 0x000fe40003f26070 */
[----:B------:R-:W-:Y:S01]  /*04e0*/  ISETP.GT.U32.AND P0, PT, R0, 0x1f, PT ;  /* 0x0000001f0000780c */ /* 0x000fe20003f04070 */
[----:B0-----:R-:W-:-:S06]  /*04f0*/  ULEA UR4, UR5, UR4, 0x18 ;  /* 0x0000000405047291 */ /* 0x001fcc000f8ec0ff */
[----:B------:R-:W-:-:S05]  /*0500*/  LEA R4, R0, UR4, 0x2 ;  /* 0x0000000400047c11 */ /* 0x000fca000f8e10ff */
[----:B------:R0:W-:Y:S01]  /*0510*/  STS [R4], R5 ;  /* 0x0000000504007388 */ /* 0x0001e20000000800 */
[----:B------:R-:W-:Y:S06]  /*0520*/  BAR.SYNC.DEFER_BLOCKING 0x0 ;  /* 0x0000000000007b1d */ /* 0x000fec0000010000 */
[----:B------:R-:W-:Y:S05]  /*0530*/  @!P1 BRA `(.L_x_6) ;  /* 0x00000000002c9947 */ /* 0x000fea0003800000 */
.L_x_7:
[----:B------:R-:W-:-:S04]  /*0540*/  SHF.R.U32.HI R7, RZ, 0x1, R2 ;  /* 0x00000001ff077819 */ /* 0x000fc80000011602 */
[----:B------:R-:W-:-:S13]  /*0550*/  ISETP.GE.U32.AND P1, PT, R0, R7, PT ;  /* 0x000000070000720c */ /* 0x000fda0003f26070 */
[----:B------:R-:W-:Y:S01]  /*0560*/  @!P1 LEA R3, R7, R4, 0x2 ;  /* 0x0000000407039211 */ /* 0x000fe200078e10ff */
[----:B------:R-:W-:Y:S05]  /*0570*/  @!P1 LDS R6, [R4] ;  /* 0x0000000004069984 */ /* 0x000fea0000000800 */
[----:B------:R-:W0:Y:S02]  /*0580*/  @!P1 LDS R3, [R3] ;  /* 0x0000000003039984 */ /* 0x000e240000000800 */
[----:B0-----:R-:W-:-:S05]  /*0590*/  @!P1 FADD R5, R3, R6 ;  /* 0x0000000603059221 */ /* 0x001fca0000000000 */
[----:B------:R1:W-:Y:S01]  /*05a0*/  @!P1 STS [R4], R5 ;  /* 0x0000000504009388 */ /* 0x0003e20000000800 */
[----:B------:R-:W-:Y:S01]  /*05b0*/  BAR.SYNC.DEFER_BLOCKING 0x0 ;  /* 0x0000000000007b1d */ /* 0x000fe20000010000 */
[----:B------:R-:W-:Y:S02]  /*05c0*/  ISETP.GT.U32.AND P1, PT, R2, 0x43, PT ;  /* 0x000000430200780c */ /* 0x000fe40003f24070 */
[----:B------:R-:W-:-:S11]  /*05d0*/  MOV R2, R7 ;  /* 0x0000000700027202 */ /* 0x000fd60000000f00 */
[----:B-1----:R-:W-:Y:S05]  /*05e0*/  @P1 BRA `(.L_x_7) ;  /* 0xfffffffc00d41947 */ /* 0x002fea000383ffff */
.L_x_6:
[----:B------:R-:W-:Y:S05]  /*05f0*/  @P0 EXIT ;  /* 0x000000000000094d */ /* 0x000fea0003800000 */
[----:B0-----:R-:W0:Y:S01]  /*0600*/  LDS R4, [R4] ;  /* 0x0000000004047984 */ /* 0x001e220000000800 */
[----:B------:R-:W-:-:S03]  /*0610*/  ISETP.NE.AND P0, PT, R0, RZ, PT ;  /* 0x000000ff0000720c */ /* 0x000fc60003f05270 */
[----:B0-----:R-:W0:Y:S02]  /*0620*/  SHFL.DOWN PT, R3, R4, 0x10, 0x1f ;  /* 0x0a001f0004037f89 */ /* 0x001e2400000e0000 */
[----:B0-----:R-:W-:-:S05]  /*0630*/  FADD R3, R4, R3 ;  /* 0x0000000304037221 */ /* 0x001fca0000000000 */
[----:B------:R-:W0:Y:S02]  /*0640*/  SHFL.DOWN PT, R2, R3, 0x8, 0x1f ;  /* 0x09001f0003027f89 */ /* 0x000e2400000e0000 */
[----:B0-----:R-:W-:-:S05]  /*0650*/  FADD R2, R3, R2 ;  /* 0x0000000203027221 */ /* 0x001fca0000000000 */
[----:B------:R-:W0:Y:S02]  /*0660*/  SHFL.DOWN PT, R5, R2, 0x4, 0x1f ;  /* 0x08801f0002057f89 */ /* 0x000e2400000e0000 */
[----:B0-----:R-:W-:-:S05]  /*0670*/  FADD R5, R2, R5 ;  /* 0x0000000502057221 */ /* 0x001fca0000000000 */
[----:B------:R-:W0:Y:S02]  /*0680*/  SHFL.DOWN PT, R6, R5, 0x2, 0x1f ;  /* 0x08401f0005067f89 */ /* 0x000e2400000e0000 */
[----:B0-----:R-:W-:-:S05]  /*0690*/  FADD R6, R5, R6 ;  /* 0x0000000605067221 */ /* 0x001fca0000000000 */
[----:B------:R0:W1:Y:S01]  /*06a0*/  SHFL.DOWN PT, R7, R6, 0x1, 0x1f ;  /* 0x08201f0006077f89 */ /* 0x00006200000e0000 */
[----:B------:R-:W-:Y:S05]  /*06b0*/  @P0 EXIT ;  /* 0x000000000000094d */ /* 0x000fea0003800000 */
[----:B------:R-:W2:Y:S01]  /*06c0*/  LDC.64 R2, c[0x0][0x388] ;  /* 0x0000e200ff027b82 */ /* 0x000ea20000000a00 */
[----:B-1----:R-:W-:-:S05]  /*06d0*/  FADD R7, R6, R7 ;  /* 0x0000000706077221 */ /* 0x002fca0000000000 */
[----:B--2---:R-:W-:Y:S01]  /*06e0*/  REDG.E.ADD.F32.FTZ.RN.STRONG.GPU desc[UR6][R2.64], R7 ;  /* 0x00000007020079a6 */ /* 0x004fe2000c12f306 */
[----:B------:R-:W-:Y:S05]  /*06f0*/  EXIT ;  /* 0x000000000000794d */ /* 0x000fea0003800000 */
.L_x_8:
[----:B------:R-:W-:-:S00]  /*0700*/  BRA `(.L_x_8) ;  /* 0xfffffffc00fc7947 */ /* 0x000fc0000383ffff */
[----:B------:R-:W-:-:S00]  /*0710*/  NOP ;  /* 0x0000000000007918 */ /* 0x000fc00000000000 */
        /* <DEDUP_REMOVED lines=14> */
.L_x_32:


//--------------------- .text._Z9reduce_cpPfS_i   --------------------------
	.section	.text._Z9reduce_cpPfS_i,"ax",@progbits
	.align	128
        .global         _Z9reduce_cpPfS_i
        .type           _Z9reduce_cpPfS_i,@function
        .size           _Z9reduce_cpPfS_i,(.L_x_33 - _Z9reduce_cpPfS_i)
        .other          _Z9reduce_cpPfS_i,@"STO_CUDA_ENTRY STV_DEFAULT"
_Z9reduce_cpPfS_i:
.text._Z9reduce_cpPfS_i:
[----:B------:R-:W-:Y:S01]  /*0000*/  LDC R1, c[0x0][0x37c] ;  /* 0x0000df00ff017b82 */ /* 0x000fe20000000800 */
[----:B------:R-:W0:Y:S01]  /*0010*/  S2R R6, SR_TID.X ;  /* 0x0000000000067919 */ /* 0x000e220000002100 */
[----:B------:R-:W0:Y:S01]  /*0020*/  LDCU UR8, c[0x0][0x360] ;  /* 0x00006c00ff0877ac */ /* 0x000e220008000800 */
[----:B------:R-:W-:Y:S01]  /*0030*/  IMAD.MOV.U32 R4, RZ, RZ, RZ ;  /* 0x000000ffff047224 */ /* 0x000fe200078e00ff */
[----:B------:R-:W0:Y:S01]  /*0040*/  S2R R5, SR_CTAID.X ;  /* 0x0000000000057919 */ /* 0x000e220000002500 */
[----:B------:R-:W1:Y:S01]  /*0050*/  LDCU UR4, c[0x0][0x390] ;  /* 0x00007200ff0477ac */ /* 0x000e620008000800 */
[----:B------:R-:W2:Y:S01]  /*0060*/  LDCU.64 UR6, c[0x0][0x358] ;  /* 0x00006b00ff0677ac */ /* 0x000ea20008000a00 */
[----:B0-----:R-:W-:-:S05]  /*0070*/  IMAD R5, R5, UR8, R6 ;  /* 0x0000000805057c24 */ /* 0x001fca000f8e0206 */
[----:B-1----:R-:W-:-:S13]  /*0080*/  ISETP.GE.AND P0, PT, R5, UR4, PT ;  /* 0x0000000405007c0c */ /* 0x002fda000bf06270 */
[----:B------:R-:W0:Y:S02]  /*0090*/  @!P0 LDC.64 R2, c[0x0][0x380] ;  /* 0x0000e000ff028b82 */ /* 0x000e240000000a00 */
[----:B0-----:R-:W-:-:S05]  /*00a0*/  @!P0 IMAD.WIDE R2, R5, 0x4, R2 ;  /* 0x0000000405028825 */ /* 0x001fca00078e0202 */
[----:B--2---:R-:W2:Y:S01]  /*00b0*/  @!P0 LDG.E R4, desc[UR6][R2.64] ;  /* 0x0000000602048981 */ /* 0x004ea2000c1e1900 */
[----:B------:R-:W0:Y:S01]  /*00c0*/  S2UR UR5, SR_CgaCtaId ;  /* 0x00000000000579c3 */ /* 0x000e220000008800 */
[----:B------:R-:W-:Y:S01]  /*00d0*/  IMAD.U32 R0, RZ, RZ, UR8 ;  /* 0x00000008ff007e24 */ /* 0x000fe2000f8e00ff */
[----:B------:R-:W-:Y:S01]  /*00e0*/  UMOV UR4, 0x400 ;  /* 0x0000040000047882 */ /* 0x000fe20000000000 */
[----:B------:R-:W-:-:S03]  /*00f0*/  ISETP.GT.U32.AND P0, PT, R6, 0x1f, PT ;  /* 0x0000001f0600780c */ /* 0x000fc60003f04070 */
[----:B------:R-:W-:Y:S01]  /*0100*/  ISETP.GE.U32.AND P1, PT, R0, 0x22, PT ;  /* 0x000000220000780c */ /* 0x000fe20003f26070 */
[----:B0-----:R-:W-:-:S06]  /*0110*/  ULEA UR4, UR5, UR4, 0x18 ;  /* 0x0000000405047291 */ /* 0x001fcc000f8ec0ff */
[----:B------:R-:W-:-:S05]  /*0120*/  LEA R5, R6, UR4, 0x2 ;  /* 0x0000000406057c11 */ /* 0x000fca000f8e10ff */
[----:B--2---:R0:W-:Y:S01]  /*0130*/  STS [R5], R4 ;  /* 0x0000000405007388 */ /* 0x0041e20000000800 */
[----:B------:R-:W-:Y:S06]  /*0140*/  BAR.SYNC.DEFER_BLOCKING 0x0 ;  /* 0x0000000000007b1d */ /* 0x000fec0000010000 */
[----:B------:R-:W-:Y:S05]  /*0150*/  @!P1 BRA `(.L_x_9) ;  /* 0x00000000002c9947 */ /* 0x000fea0003800000 */
.L_x_10:
        /* <DEDUP_REMOVED lines=11> */
.L_x_9:
        /* <DEDUP_REMOVED lines=14> */
[----:B01----:R-:W-:-:S05]  /*02f0*/  FADD R7, R7, R4 ;  /* 0x0000000407077221 */ /* 0x003fca0000000000 */
[----:B--2---:R-:W-:Y:S01]  /*0300*/  REDG.E.ADD.F32.FTZ.RN.STRONG.GPU desc[UR6][R2.64], R7 ;  /* 0x00000007020079a6 */ /* 0x004fe2000c12f306 */
[----:B------:R-:W-:Y:S05]  /*0310*/  EXIT ;  /* 0x000000000000794d */ /* 0x000fea0003800000 */
.L_x_11:
        /* <DEDUP_REMOVED lines=14> */
.L_x_33:


//--------------------- .text._Z11reduce_shflPfS_i --------------------------
	.section	.text._Z11reduce_shflPfS_i,"ax",@progbits
	.align	128
        .global         _Z11reduce_shflPfS_i
        .type           _Z11reduce_shflPfS_i,@function
        .size           _Z11reduce_shflPfS_i,(.L_x_34 - _Z11reduce_shflPfS_i)
        .other          _Z11reduce_shflPfS_i,@"STO_CUDA_ENTRY STV_DEFAULT"
_Z11reduce_shflPfS_i:
.text._Z11reduce_shflPfS_i:
        /* <DEDUP_REMOVED lines=22> */
.L_x_13:
        /* <DEDUP_REMOVED lines=11> */
.L_x_12:
        /* <DEDUP_REMOVED lines=17> */
.L_x_14:
        /* <DEDUP_REMOVED lines=14> */
.L_x_34:


//--------------------- .text._Z15reduce_syncwarpPfS_i --------------------------
	.section	.text._Z15reduce_syncwarpPfS_i,"ax",@progbits
	.align	128
        .global         _Z15reduce_syncwarpPfS_i
        .type           _Z15reduce_syncwarpPfS_i,@function
        .size           _Z15reduce_syncwarpPfS_i,(.L_x_35 - _Z15reduce_syncwarpPfS_i)
        .other          _Z15reduce_syncwarpPfS_i,@"STO_CUDA_ENTRY STV_DEFAULT"
_Z15reduce_syncwarpPfS_i:
.text._Z15reduce_syncwarpPfS_i:
        /* <DEDUP_REMOVED lines=22> */
.L_x_16:
[----:B------:R-:W-:-:S04]  /*0160*/  SHF.R.U32.HI R5, RZ, 0x1, R4 ;  /* 0x00000001ff057819 */ /* 0x000fc80000011604 */
[----:B------:R-:W-:-:S13]  /*0170*/  ISETP.GE.U32.AND P1, PT, R6, R5, PT ;  /* 0x000000050600720c */ /* 0x000fda0003f26070 */
[----:B------:R-:W-:Y:S01]  /*0180*/  @!P1 IMAD R2, R5, 0x4, R0 ;  /* 0x0000000405029824 */ /* 0x000fe200078e0200 */
[----:B------:R-:W-:Y:S05]  /*0190*/  @!P1 LDS R3, [R0] ;  /* 0x0000000000039984 */ /* 0x000fea0000000800 */
[----:B------:R-:W1:Y:S02]  /*01a0*/  @!P1 LDS R2, [R2] ;  /* 0x0000000002029984 */ /* 0x000e640000000800 */
[----:B-1----:R-:W-:-:S05]  /*01b0*/  @!P1 FADD R3, R2, R3 ;  /* 0x0000000302039221 */ /* 0x002fca0000000000 */
[----:B------:R1:W-:Y:S01]  /*01c0*/  @!P1 STS [R0], R3 ;  /* 0x0000000300009388 */ /* 0x0003e20000000800 */
[----:B------:R-:W-:Y:S01]  /*01d0*/  BAR.SYNC.DEFER_BLOCKING 0x0 ;  /* 0x0000000000007b1d */ /* 0x000fe20000010000 */
[----:B------:R-:W-:Y:S01]  /*01e0*/  ISETP.GT.U32.AND P1, PT, R4, 0x83, PT ;  /* 0x000000830400780c */ /* 0x000fe20003f24070 */
[----:B------:R-:W-:-:S12]  /*01f0*/  IMAD.MOV.U32 R4, RZ, RZ, R5 ;  /* 0x000000ffff047224 */ /* 0x000fd800078e0005 */
[----:B-1----:R-:W-:Y:S05]  /*0200*/  @P1 BRA `(.L_x_16) ;  /* 0xfffffffc00d41947 */ /* 0x002fea000383ffff */
.L_x_15:
[----:B------:R-:W-:Y:S05]  /*0210*/  @P0 EXIT ;  /* 0x000000000000094d */ /* 0x000fea0003800000 */
[----:B------:R-:W-:Y:S01]  /*0220*/  LDS R2, [R0+0x80] ;  /* 0x0000800000027984 */ /* 0x000fe20000000800 */
[C---:B------:R-:W-:Y:S02]  /*0230*/  ISETP.GT.U32.AND P0, PT, R6.reuse, 0xf, PT ;  /* 0x0000000f0600780c */ /* 0x040fe40003f04070 */
[C---:B------:R-:W-:Y:S01]  /*0240*/  ISETP.GT.U32.AND P1, PT, R6.reuse, 0x7, PT ;  /* 0x000000070600780c */ /* 0x040fe20003f24070 */
[----:B------:R-:W1:Y:S01]  /*0250*/  LDS R3, [R0] ;  /* 0x0000000000037984 */ /* 0x000e620000000800 */
[----:B------:R-:W-:-:S13]  /*0260*/  ISETP.NE.AND P2, PT, R6, RZ, PT ;  /* 0x000000ff0600720c */ /* 0x000fda0003f45270 */
[----:B------:R-:W-:Y:S01]  /*0270*/  @!P2 MOV R4, 0x400 ;  /* 0x000004000004a802 */ /* 0x000fe20000000f00 */
[----:B-1----:R-:W-:-:S05]  /*0280*/  FADD R3, R2, R3 ;  /* 0x0000000302037221 */ /* 0x002fca0000000000 */
[----:B------:R-:W-:Y:S01]  /*0290*/  STS [R0], R3 ;  /* 0x0000000300007388 */ /* 0x000fe20000000800 */
[----:B------:R-:W-:-:S03]  /*02a0*/  NOP ;  /* 0x0000000000007918 */ /* 0x000fc60000000000 */
[----:B------:R-:W-:Y:S04]  /*02b0*/  @!P0 LDS R2, [R0+0x40] ;  /* 0x0000400000028984 */ /* 0x000fe80000000800 */
[----:B------:R-:W1:Y:S02]  /*02c0*/  @!P0 LDS R5, [R0] ;  /* 0x0000000000058984 */ /* 0x000e640000000800 */
[----:B-1----:R-:W-:-:S05]  /*02d0*/  @!P0 FADD R5, R2, R5 ;  /* 0x0000000502058221 */ /* 0x002fca0000000000 */
[----:B------:R-:W-:Y:S01]  /*02e0*/  @!P0 STS [R0], R5 ;  /* 0x0000000500008388 */ /* 0x000fe20000000800 */
[----:B------:R-:W-:-:S03]  /*02f0*/  NOP ;  /* 0x0000000000007918 */ /* 0x000fc60000000000 */
[----:B------:R-:W-:Y:S01]  /*0300*/  @!P1 LDS R2, [R0+0x20] ;  /* 0x0000200000029984 */ /* 0x000fe20000000800 */
[----:B------:R-:W-:-:S03]  /*0310*/  ISETP.GT.U32.AND P0, PT, R6, 0x3, PT ;  /* 0x000000030600780c */ /* 0x000fc60003f04070 */
[----:B0-----:R-:W0:Y:S02]  /*0320*/  @!P1 LDS R7, [R0] ;  /* 0x0000000000079984 */ /* 0x001e240000000800 */
[----:B0-----:R-:W-:-:S05]  /*0330*/  @!P1 FADD R7, R2, R7 ;  /* 0x0000000702079221 */ /* 0x001fca0000000000 */
[----:B------:R0:W-:Y:S01]  /*0340*/  @!P1 STS [R0], R7 ;  /* 0x0000000700009388 */ /* 0x0001e20000000800 */
[----:B------:R-:W-:-:S03]  /*0350*/  NOP ;  /* 0x0000000000007918 */ /* 0x000fc60000000000 */
[----:B------:R-:W-:Y:S01]  /*0360*/  @!P0 LDS R2, [R0+0x10] ;  /* 0x0000100000028984 */ /* 0x000fe20000000800 */
[----:B------:R-:W-:-:S03]  /*0370*/  ISETP.GT.U32.AND P1, PT, R6, 0x1, PT ;  /* 0x000000010600780c */ /* 0x000fc60003f24070 */
[----:B------:R-:W1:Y:S01]  /*0380*/  @!P0 LDS R3, [R0] ;  /* 0x0000000000038984 */ /* 0x000e620000000800 */
[----:B0-----:R-:W0:Y:S01]  /*0390*/  @!P2 S2R R7, SR_CgaCtaId ;  /* 0x000000000007a919 */ /* 0x001e220000008800 */
[----:B-1----:R-:W-:-:S05]  /*03a0*/  @!P0 FADD R3, R2, R3 ;  /* 0x0000000302038221 */ /* 0x002fca0000000000 */
[----:B------:R-:W-:Y:S01]  /*03b0*/  @!P0 STS [R0], R3 ;  /* 0x0000000300008388 */ /* 0x000fe20000000800 */
[----:B------:R-:W-:-:S03]  /*03c0*/  NOP ;  /* 0x0000000000007918 */ /* 0x000fc60000000000 */
[----:B------:R-:W-:Y:S04]  /*03d0*/  @!P1 LDS R2, [R0+0x8] ;  /* 0x0000080000029984 */ /* 0x000fe80000000800 */
[----:B------:R-:W1:Y:S02]  /*03e0*/  @!P1 LDS R5, [R0] ;  /* 0x0000000000059984 */ /* 0x000e640000000800 */
[----:B-1----:R-:W-:Y:S01]  /*03f0*/  @!P1 FADD R5, R2, R5 ;  /* 0x0000000502059221 */ /* 0x002fe20000000000 */
[----:B0-----:R-:W-:-:S04]  /*0400*/  @!P2 LEA R2, R7, R4, 0x18 ;  /* 0x000000040702a211 */ /* 0x001fc800078ec0ff */
[----:B------:R-:W-:Y:S01]  /*0410*/  @!P1 STS [R0], R5 ;  /* 0x0000000500009388 */ /* 0x000fe20000000800 */
[----:B------:R-:W-:-:S03]  /*0420*/  NOP ;  /* 0x0000000000007918 */ /* 0x000fc60000000000 */
[----:B------:R-:W-:Y:S04]  /*0430*/  @!P2 LDS R2, [R2+0x4] ;  /* 0x000004000202a984 */ /* 0x000fe80000000800 */
[----:B------:R-:W0:Y:S02]  /*0440*/  @!P2 LDS R3, [R0] ;  /* 0x000000000003a984 */ /* 0x000e240000000800 */
[----:B0-----:R-:W-:-:S05]  /*0450*/  @!P2 FADD R3, R2, R3 ;  /* 0x000000030203a221 */ /* 0x001fca0000000000 */
[----:B------:R0:W-:Y:S01]  /*0460*/  @!P2 STS [R0], R3 ;  /* 0x000000030000a388 */ /* 0x0001e20000000800 */
[----:B------:R-:W-:Y:S01]  /*0470*/  NOP ;  /* 0x0000000000007918 */ /* 0x000fe20000000000 */
[----:B------:R-:W-:Y:S05]  /*0480*/  @P2 EXIT ;  /* 0x000000000000294d */ /* 0x000fea0003800000 */
[----:B------:R-:W1:Y:S01]  /*0490*/  S2UR UR5, SR_CgaCtaId ;  /* 0x00000000000579c3 */ /* 0x000e620000008800 */
[----:B------:R-:W-:-:S07]  /*04a0*/  UMOV UR4, 0x400 ;  /* 0x0000040000047882 */ /* 0x000fce0000000000 */
[----:B0-----:R-:W0:Y:S01]  /*04b0*/  LDC.64 R2, c[0x0][0x388] ;  /* 0x0000e200ff027b82 */ /* 0x001e220000000a00 */
[----:B-1----:R-:W-:-:S09]  /*04c0*/  ULEA UR4, UR5, UR4, 0x18 ;  /* 0x0000000405047291 */ /* 0x002fd2000f8ec0ff */
[----:B------:R-:W0:Y:S04]  /*04d0*/  LDS R5, [UR4] ;  /* 0x00000004ff057984 */ /* 0x000e280008000800 */
[----:B0-----:R-:W-:Y:S01]  /*04e0*/  REDG.E.ADD.F32.FTZ.RN.STRONG.GPU desc[UR6][R2.64], R5 ;  /* 0x00000005020079a6 */ /* 0x001fe2000c12f306 */
[----:B------:R-:W-:Y:S05]  /*04f0*/  EXIT ;  /* 0x000000000000794d */ /* 0x000fea0003800000 */
.L_x_17:
        /* <DEDUP_REMOVED lines=16> */
.L_x_35:


//--------------------- .text._Z13reduce_atomicPfS_i --------------------------
	.section	.text._Z13reduce_atomicPfS_i,"ax",@progbits
	.align	128
        .global         _Z13reduce_atomicPfS_i
        .type           _Z13reduce_atomicPfS_i,@function
        .size           _Z13reduce_atomicPfS_i,(.L_x_36 - _Z13reduce_atomicPfS_i)
        .other          _Z13reduce_atomicPfS_i,@"STO_CUDA_ENTRY STV_DEFAULT"
_Z13reduce_atomicPfS_i:
.text._Z13reduce_atomicPfS_i:
        /* <DEDUP_REMOVED lines=15> */
[----:B------:R-:W-:-:S03]  /*00f0*/  ISETP.NE.AND P0, PT, R6, RZ, PT ;  /* 0x000000ff0600720c */ /* 0x000fc60003f05270 */
[----:B------:R-:W-:Y:S01]  /*0100*/  ISETP.GE.U32.AND P1, PT, R0, 0x2, PT ;  /* 0x000000020000780c */ /* 0x000fe20003f26070 */
[----:B0-----:R-:W-:-:S06]  /*0110*/  ULEA UR4, UR5, UR4, 0x18 ;  /* 0x0000000405047291 */ /* 0x001fcc000f8ec0ff */
[----:B------:R-:W-:-:S05]  /*0120*/  LEA R5, R6, UR4, 0x2 ;  /* 0x0000000406057c11 */ /* 0x000fca000f8e10ff */
[----:B--2---:R0:W-:Y:S01]  /*0130*/  STS [R5], R4 ;  /* 0x0000000405007388 */ /* 0x0041e20000000800 */
[----:B------:R-:W-:Y:S06]  /*0140*/  BAR.SYNC.DEFER_BLOCKING 0x0 ;  /* 0x0000000000007b1d */ /* 0x000fec0000010000 */
[----:B------:R-:W-:Y:S05]  /*0150*/  @!P1 BRA `(.L_x_18) ;  /* 0x00000000002c9947 */ /* 0x000fea0003800000 */
.L_x_19:
[----:B------:R-:W-:-:S04]  /*0160*/  SHF.R.U32.HI R7, RZ, 0x1, R0 ;  /* 0x00000001ff077819 */ /* 0x000fc80000011600 */
[----:B------:R-:W-:-:S13]  /*0170*/  ISETP.GE.U32.AND P1, PT, R6, R7, PT ;  /* 0x000000070600720c */ /* 0x000fda0003f26070 */
[----:B------:R-:W-:Y:S01]  /*0180*/  @!P1 IMAD R2, R7, 0x4, R5 ;  /* 0x0000000407029824 */ /* 0x000fe200078e0205 */
[----:B------:R-:W-:Y:S05]  /*0190*/  @!P1 LDS R3, [R5] ;  /* 0x0000000005039984 */ /* 0x000fea0000000800 */
[----:B------:R-:W0:Y:S02]  /*01a0*/  @!P1 LDS R2, [R2] ;  /* 0x0000000002029984 */ /* 0x000e240000000800 */
[----:B0-----:R-:W-:-:S05]  /*01b0*/  @!P1 FADD R4, R2, R3 ;  /* 0x0000000302049221 */ /* 0x001fca0000000000 */
[----:B------:R1:W-:Y:S01]  /*01c0*/  @!P1 STS [R5], R4 ;  /* 0x0000000405009388 */ /* 0x0003e20000000800 */
[----:B------:R-:W-:Y:S01]  /*01d0*/  BAR.SYNC.DEFER_BLOCKING 0x0 ;  /* 0x0000000000007b1d */ /* 0x000fe20000010000 */
[----:B------:R-:W-:Y:S01]  /*01e0*/  ISETP.GT.U32.AND P1, PT, R0, 0x3, PT ;  /* 0x000000030000780c */ /* 0x000fe20003f24070 */
[----:B------:R-:W-:-:S12]  /*01f0*/  IMAD.MOV.U32 R0, RZ, RZ, R7 ;  /* 0x000000ffff007224 */ /* 0x000fd800078e0007 */
[----:B-1----:R-:W-:Y:S05]  /*0200*/  @P1 BRA `(.L_x_19) ;  /* 0xfffffffc00d41947 */ /* 0x002fea000383ffff */
.L_x_18:
[----:B------:R-:W-:Y:S05]  /*0210*/  @P0 EXIT ;  /* 0x000000000000094d */ /* 0x000fea0003800000 */
[----:B------:R-:W1:Y:S01]  /*0220*/  S2UR UR5, SR_CgaCtaId ;  /* 0x00000000000579c3 */ /* 0x000e620000008800 */
[----:B------:R-:W-:-:S07]  /*0230*/  UMOV UR4, 0x400 ;  /* 0x0000040000047882 */ /* 0x000fce0000000000 */
[----:B------:R-:W2:Y:S01]  /*0240*/  LDC.64 R2, c[0x0][0x388] ;  /* 0x0000e200ff027b82 */ /* 0x000ea20000000a00 */
[----:B-1----:R-:W-:-:S09]  /*0250*/  ULEA UR4, UR5, UR4, 0x18 ;  /* 0x0000000405047291 */ /* 0x002fd2000f8ec0ff */
[----:B0-----:R-:W2:Y:S04]  /*0260*/  LDS R5, [UR4] ;  /* 0x00000004ff057984 */ /* 0x001ea80008000800 */
[----:B--2---:R-:W-:Y:S01]  /*0270*/  REDG.E.ADD.F32.FTZ.RN.STRONG.GPU desc[UR6][R2.64], R5 ;  /* 0x00000005020079a6 */ /* 0x004fe2000c12f306 */
[----:B------:R-:W-:Y:S05]  /*0280*/  EXIT ;  /* 0x000000000000794d */ /* 0x000fea0003800000 */
.L_x_20:
        /* <DEDUP_REMOVED lines=15> */
.L_x_36:


//--------------------- .text._Z14reduce_dynamicPfS_i --------------------------
	.section	.text._Z14reduce_dynamicPfS_i,"ax",@progbits
	.align	128
        .global         _Z14reduce_dynamicPfS_i
        .type           _Z14reduce_dynamicPfS_i,@function
        .size           _Z14reduce_dynamicPfS_i,(.L_x_37 - _Z14reduce_dynamicPfS_i)
        .other          _Z14reduce_dynamicPfS_i,@"STO_CUDA_ENTRY STV_DEFAULT"
_Z14reduce_dynamicPfS_i:
.text._Z14reduce_dynamicPfS_i:
        /* <DEDUP_REMOVED lines=22> */
.L_x_22:
        /* <DEDUP_REMOVED lines=11> */
.L_x_21:
[----:B------:R-:W-:Y:S05]  /*0210*/  @P0 EXIT ;  /* 0x000000000000094d */ /* 0x000fea0003800000 */
[----:B------:R-:W1:Y:S01]  /*0220*/  S2UR UR5, SR_CgaCtaId ;  /* 0x00000000000579c3 */ /* 0x000e620000008800 */
[----:B------:R-:W-:-:S07]  /*0230*/  UMOV UR4, 0x400 ;  /* 0x0000040000047882 */ /* 0x000fce0000000000 */
[----:B------:R-:W2:Y:S01]  /*0240*/  LDC.64 R2, c[0x0][0x388] ;  /* 0x0000e200ff027b82 */ /* 0x000ea20000000a00 */
[----:B-1----:R-:W-:Y:S01]  /*0250*/  ULEA UR4, UR5, UR4, 0x18 ;  /* 0x0000000405047291 */ /* 0x002fe2000f8ec0ff */
[----:B--2---:R-:W-:-:S08]  /*0260*/  IMAD.WIDE.U32 R2, R7, 0x4, R2 ;  /* 0x0000000407027825 */ /* 0x004fd000078e0002 */
[----:B0-----:R-:W0:Y:S04]  /*0270*/  LDS R5, [UR4] ;  /* 0x00000004ff057984 */ /* 0x001e280008000800 */
[----:B0-----:R-:W-:Y:S01]  /*0280*/  STG.E desc[UR6][R2.64], R5 ;  /* 0x0000000502007986 */ /* 0x001fe2000c101906 */
[----:B------:R-:W-:Y:S05]  /*0290*/  EXIT ;  /* 0x000000000000794d */ /* 0x000fea0003800000 */
.L_x_23:
        /* <DEDUP_REMOVED lines=14> */
.L_x_37:


//--------------------- .text._Z13reduce_sharedPfS_i --------------------------
	.section	.text._Z13reduce_sharedPfS_i,"ax",@progbits
	.align	128
        .global         _Z13reduce_sharedPfS_i
        .type           _Z13reduce_sharedPfS_i,@function
        .size           _Z13reduce_sharedPfS_i,(.L_x_38 - _Z13reduce_sharedPfS_i)
        .other          _Z13reduce_sharedPfS_i,@"STO_CUDA_ENTRY STV_DEFAULT"
_Z13reduce_sharedPfS_i:
.text._Z13reduce_sharedPfS_i:
        /* <DEDUP_REMOVED lines=22> */
.L_x_25:
        /* <DEDUP_REMOVED lines=11> */
.L_x_24:
        /* <DEDUP_REMOVED lines=9> */
.L_x_26:
        /* <DEDUP_REMOVED lines=14> */
.L_x_38:


//--------------------- .text._Z13reduce_globalPfS_ --------------------------
	.section	.text._Z13reduce_globalPfS_,"ax",@progbits
	.align	128
        .global         _Z13reduce_globalPfS_
        .type           _Z13reduce_globalPfS_,@function
        .size           _Z13reduce_globalPfS_,(.L_x_39 - _Z13reduce_globalPfS_)
        .other          _Z13reduce_globalPfS_,@"STO_CUDA_ENTRY STV_DEFAULT"
_Z13reduce_globalPfS_:
.text._Z13reduce_globalPfS_:
[----:B------:R-:W-:Y:S01]  /*0000*/  LDC R1, c[0x0][0x37c] ;  /* 0x0000df00ff017b82 */ /* 0x000fe20000000800 */
[----:B------:R-:W0:Y:S01]  /*0010*/  S2R R13, SR_CTAID.X ;  /* 0x00000000000d7919 */ /* 0x000e220000002500 */
[----:B------:R-:W1:Y:S06]  /*0020*/  LDCU UR6, c[0x0][0x360] ;  /* 0x00006c00ff0677ac */ /* 0x000e6c0008000800 */
[----:B------:R-:W2:Y:S01]  /*0030*/  LDC.64 R2, c[0x0][0x380] ;  /* 0x0000e000ff027b82 */ /* 0x000ea20000000a00 */
[----:B------:R-:W3:Y:S01]  /*0040*/  S2R R11, SR_TID.X ;  /* 0x00000000000b7919 */ /* 0x000ee20000002100 */
[----:B------:R-:W4:Y:S01]  /*0050*/  LDCU.64 UR4, c[0x0][0x358] ;  /* 0x00006b00ff0477ac */ /* 0x000f220008000a00 */
[----:B-1----:R-:W-:-:S02]  /*0060*/  UISETP.GE.U32.AND UP0, UPT, UR6, 0x2, UPT ;  /* 0x000000020600788c */ /* 0x002fc4000bf06070 */
[----:B0-----:R-:W-:-:S04]  /*0070*/  IMAD R5, R13, UR6, RZ ;  /* 0x000000060d057c24 */ /* 0x001fc8000f8e02ff */
[----:B--2---:R-:W-:-:S03]  /*0080*/  IMAD.WIDE.U32 R2, R5, 0x4, R2 ;  /* 0x0000000405027825 */ /* 0x004fc600078e0002 */
[----:B---34-:R-:W-:Y:S05]  /*0090*/  BRA.U !UP0, `(.L_x_27) ;  /* 0x0000000108407547 */ /* 0x018fea000b800000 */
[----:B------:R-:W-:Y:S01]  /*00a0*/  MOV R0, UR6 ;  /* 0x0000000600007c02 */ /* 0x000fe20008000f00 */
[----:B------:R-:W-:-:S07]  /*00b0*/  IMAD.WIDE.U32 R4, R11, 0x4, R2 ;  /* 0x000000040b047825 */ /* 0x000fce00078e0002 */
.L_x_30:
[----:B------:R-:W-:Y:S01]  /*00c0*/  SHF.R.U32.HI R8, RZ, 0x1, R0 ;  /* 0x00000001ff087819 */ /* 0x000fe20000011600 */
[----:B------:R-:W-:Y:S03]  /*00d0*/  BSSY.RECONVERGENT B0, `(.L_x_28) ;  /* 0x0000008000007945 */ /* 0x000fe60003800200 */
[----:B------:R-:W-:-:S13]  /*00e0*/  ISETP.GE.U32.AND P0, PT, R11, R8, PT ;  /* 0x000000080b00720c */ /* 0x000fda0003f06070 */
[----:B0-----:R-:W-:Y:S05]  /*00f0*/  @P0 BRA `(.L_x_29) ;  /* 0x0000000000140947 */ /* 0x001fea0003800000 */
[----:B------:R-:W-:Y:S01]  /*0100*/  IMAD.WIDE.U32 R6, R8, 0x4, R4 ;  /* 0x0000000408067825 */ /* 0x000fe200078e0004 */
[----:B------:R-:W2:Y:S05]  /*0110*/  LDG.E R9, desc[UR4][R4.64] ;  /* 0x0000000404097981 */ /* 0x000eaa000c1e1900 */
[----:B------:R-:W2:Y:S02]  /*0120*/  LDG.E R6, desc[UR4][R6.64] ;  /* 0x0000000406067981 */ /* 0x000ea4000c1e1900 */
[----:B--2---:R-:W-:-:S05]  /*0130*/  FADD R9, R6, R9 ;  /* 0x0000000906097221 */ /* 0x004fca0000000000 */
[----:B------:R0:W-:Y:S02]  /*0140*/  STG.E desc[UR4][R4.64], R9 ;  /* 0x0000000904007986 */ /* 0x0001e4000c101904 */
.L_x_29:
[----:B------:R-:W-:Y:S05]  /*0150*/  BSYNC.RECONVERGENT B0 ;  /* 0x0000000000007941 */ /* 0x000fea0003800200 */
.L_x_28:
[----:B------:R-:W-:Y:S01]  /*0160*/  BAR.SYNC.DEFER_BLOCKING 0x0 ;  /* 0x0000000000007b1d */ /* 0x000fe20000010000 */
[----:B------:R-:W-:Y:S02]  /*0170*/  ISETP.GT.U32.AND P0, PT, R0, 0x3, PT ;  /* 0x000000030000780c */ /* 0x000fe40003f04070 */
[----:B------:R-:W-:-:S11]  /*0180*/  MOV R0, R8 ;  /* 0x0000000800007202 */ /* 0x000fd60000000f00 */
[----:B------:R-:W-:Y:S05]  /*0190*/  @P0 BRA `(.L_x_30) ;  /* 0xfffffffc00c80947 */ /* 0x000fea000383ffff */
.L_x_27:
[----:B------:R-:W-:-:S13]  /*01a0*/  ISETP.NE.AND P0, PT, R11, RZ, PT ;  /* 0x000000ff0b00720c */ /* 0x000fda0003f05270 */
[----:B------:R-:W-:Y:S05]  /*01b0*/  @P0 EXIT ;  /* 0x000000000000094d */ /* 0x000fea0003800000 */
[----:B------:R-:W2:Y:S01]  /*01c0*/  LDG.E R3, desc[UR4][R2.64] ;  /* 0x0000000402037981 */ /* 0x000ea2000c1e1900 */
[----:B0-----:R-:W0:Y:S02]  /*01d0*/  LDC.64 R4, c[0x0][0x388] ;  /* 0x0000e200ff047b82 */ /* 0x001e240000000a00 */
[----:B0-----:R-:W-:-:S05]  /*01e0*/  IMAD.WIDE.U32 R4, R13, 0x4, R4 ;  /* 0x000000040d047825 */ /* 0x001fca00078e0004 */
[----:B--2---:R-:W-:Y:S01]  /*01f0*/  STG.E desc[UR4][R4.64], R3 ;  /* 0x0000000304007986 */ /* 0x004fe2000c101904 */
[----:B------:R-:W-:Y:S05]  /*0200*/  EXIT ;  /* 0x000000000000794d */ /* 0x000fea0003800000 */
.L_x_31:
        /* <DEDUP_REMOVED lines=15> */
.L_x_39:


//--------------------- .nv.shared._Z11reduce_idlePfS_i --------------------------
	.section	.nv.shared._Z11reduce_idlePfS_i,"aw",@nobits
	.sectionflags	@""
	.align	16
	.zero		1024


//--------------------- .nv.shared.reserved.0     --------------------------
	.section	.nv.shared.reserved.0,"aw",@nobits
	.weak		__nv_reservedSMEM_offset_0_alias
	.size		__nv_reservedSMEM_offset_0_alias, 0, 64
	.other		__nv_reservedSMEM_offset_0_alias,@"STO_CUDA_RESERVED_SHARED STV_DEFAULT"
__nv_reservedSMEM_offset_0_alias:
	.zero		0
	.zero		64


//--------------------- .nv.shared._Z9reduce_cpPfS_i --------------------------
	.section	.nv.shared._Z9reduce_cpPfS_i,"aw",@nobits
	.sectionflags	@""
	.align	16
	.zero		1024


//--------------------- .nv.shared._Z11reduce_shflPfS_i --------------------------
	.section	.nv.shared._Z11reduce_shflPfS_i,"aw",@nobits
	.sectionflags	@""
	.align	16
	.zero		1024


//--------------------- .nv.shared._Z15reduce_syncwarpPfS_i --------------------------
	.section	.nv.shared._Z15reduce_syncwarpPfS_i,"aw",@nobits
	.sectionflags	@""
	.align	16
	.zero		1024


//--------------------- .nv.shared._Z13reduce_atomicPfS_i --------------------------
	.section	.nv.shared._Z13reduce_atomicPfS_i,"aw",@nobits
	.sectionflags	@""
	.align	16
	.zero		1024


//--------------------- .nv.shared._Z14reduce_dynamicPfS_i --------------------------
	.section	.nv.shared._Z14reduce_dynamicPfS_i,"aw",@nobits
	.sectionflags	@""
	.align	16
	.zero		1024


//--------------------- .nv.shared._Z13reduce_sharedPfS_i --------------------------
	.section	.nv.shared._Z13reduce_sharedPfS_i,"aw",@nobits
	.sectionflags	@""
	.align	16
.nv.shared._Z13reduce_sharedPfS_i:
	.zero		1536


//--------------------- .nv.shared._Z13reduce_globalPfS_ --------------------------
	.section	.nv.shared._Z13reduce_globalPfS_,"aw",@nobits
	.sectionflags	@""
	.align	16
	.zero		1024


//--------------------- .nv.constant0._Z11reduce_idlePfS_i --------------------------
	.section	.nv.constant0._Z11reduce_idlePfS_i,"a",@progbits
	.sectionflags	@""
	.align	4
.nv.constant0._Z11reduce_idlePfS_i:
	.zero		916


//--------------------- .nv.constant0._Z9reduce_cpPfS_i --------------------------
	.section	.nv.constant0._Z9reduce_cpPfS_i,"a",@progbits
	.sectionflags	@""
	.align	4
.nv.constant0._Z9reduce_cpPfS_i:
	.zero		916


//--------------------- .nv.constant0._Z11reduce_shflPfS_i --------------------------
	.section	.nv.constant0._Z11reduce_shflPfS_i,"a",@progbits
	.sectionflags	@""
	.align	4
.nv.constant0._Z11reduce_shflPfS_i:
	.zero		916


//--------------------- .nv.constant0._Z15reduce_syncwarpPfS_i --------------------------
	.section	.nv.constant0._Z15reduce_syncwarpPfS_i,"a",@progbits
	.sectionflags	@""
	.align	4
.nv.constant0._Z15reduce_syncwarpPfS_i:
	.zero		916


//--------------------- .nv.constant0._Z13reduce_atomicPfS_i --------------------------
	.section	.nv.constant0._Z13reduce_atomicPfS_i,"a",@progbits
	.sectionflags	@""
	.align	4
.nv.constant0._Z13reduce_atomicPfS_i:
	.zero		916


//--------------------- .nv.constant0._Z14reduce_dynamicPfS_i --------------------------
	.section	.nv.constant0._Z14reduce_dynamicPfS_i,"a",@progbits
	.sectionflags	@""
	.align	4
.nv.constant0._Z14reduce_dynamicPfS_i:
	.zero		916


//--------------------- .nv.constant0._Z13reduce_sharedPfS_i --------------------------
	.section	.nv.constant0._Z13reduce_sharedPfS_i,"a",@progbits
	.sectionflags	@""
	.align	4
.nv.constant0._Z13reduce_sharedPfS_i:
	.zero		916


//--------------------- .nv.constant0._Z13reduce_globalPfS_ --------------------------
	.section	.nv.constant0._Z13reduce_globalPfS_,"a",@progbits
	.sectionflags	@""
	.align	4
.nv.constant0._Z13reduce_globalPfS_:
	.zero		912


//--------------------- SYMBOLS --------------------------

	.type		.nv.reservedSmem.offset0,@object
	.size		.nv.reservedSmem.offset0,0x4
	.type		.nv.reservedSmem.cap,@object
	.size		.nv.reservedSmem.cap,0x4
